	.target	sm_100a

	.elftype	@"ET_EXEC"


//--------------------- .note.nv.tkinfo           --------------------------
	.section	.note.nv.tkinfo,"",@"SHT_NOTE"
	.sectionflags	@"SHF_NOTE_NV_TKINFO"
	.tkinfo
        /*0018*/ 	.word	0x00000002
        /*0030*/ 	.string	""
        /*0030*/ 	.string	"ptxas"
        /*0030*/ 	.string	"Cuda compilation tools, release 13.0, V13.0.88"
        /*0030*/ 	.string	"Build cuda_13.0.r13.0/compiler.36424714_0"
        /*0030*/ 	.string	"-arch sm_100a -m 64 "



//--------------------- .note.nv.cuinfo           --------------------------
	.section	.note.nv.cuinfo,"",@"SHT_NOTE"
	.sectionflags	@"SHF_NOTE_NV_CUINFO"
        /*0018*/ 	.short	0x0002
        /*001a*/ 	.short	0x0064
        /*001c*/ 	.short	0x0082
	.zero		2


//--------------------- .nv.info                  --------------------------
	.section	.nv.info,"",@"SHT_CUDA_INFO"
	.align	4


	//----- nvinfo : EIATTR_REGCOUNT
	.align		4
        /*0000*/ 	.byte	0x04, 0x2f
        /*0002*/ 	.short	(.L_19 - .L_18)
	.align		4
.L_18:
        /*0004*/ 	.word	index@(_ZN7cutlass13device_kernelINS_4gemm6kernel13GemmUniversalIN4cute5tupleIJiiiiEEENS1_10collective13CollectiveMmaINS1_35MainloopSm100TmaUmmaWarpSpecializedILi5ELi2ELi4ENS5_IJNS4_1CILi2EEESB_NSA_ILi1EEEEEEEENS5_IJNSA_ILi64EEESF_SF_EEENS_12float_e4m3_tENS5_IJlSC_lEEESH_SI_NS4_8TiledMMAINS4_8MMA_AtomIJNS4_10MMA_TraitsINS4_19SM100_MMA_F8F6F4_SSEJSH_SH_fSF_SF_NS4_17integral_constantINS4_4UMMA5MajorELSP_0EEESQ_NSN_INSO_7ScaleInELSR_0EEESS_EEEEEENS4_6LayoutINS5_IJSC_SC_SC_EEENS5_IJNSA_ILi0EEESX_SX_EEEEENS5_IJNS4_10UnderscoreES10_S10_EEEEENS4_23SM90_TMA_LOAD_MULTICASTENS4_14ComposedLayoutINS4_7SwizzleILi2ELi4ELi3EEENS4_18smem_ptr_flag_bitsILi8EEENSV_INS5_IJNSA_ILi8EEESF_EEENS5_IJSF_SC_EEEEEEEvNS4_8identityES13_S1D_vS1E_EENS_8epilogue10collective18CollectiveEpilogueINS1G_23Sm100TmaWarpSpecializedILi1ELi1ELi32ELb0ELb0EEEJSG_NS5_IJNSV_ISF_SC_EES1L_EEESH_SI_SH_SI_NS1G_6fusion15FusionCallbacksIS1K_NS1N_17LinearCombinationISH_fSH_fLNS_15FloatRoundStyleE2EEESG_S1M_JEEENS4_5SM1004TMEM4LOAD26SM100_TMEM_LOAD_16dp32b32xENS4_13SM90_TMA_LOADES1D_NS4_39AutoVectorizingCopyWithAssumedAlignmentILi128EEENS4_14SM90_TMA_STOREES1D_S1Z_S1Z_EEEvvEEEEvNT_6ParamsE)
        /*0008*/ 	.word	0x00000059


	//----- nvinfo : EIATTR_FRAME_SIZE
	.align		4
.L_19:
        /*000c*/ 	.byte	0x04, 0x11
        /*000e*/ 	.short	(.L_21 - .L_20)
	.align		4
.L_20:
        /*0010*/ 	.word	index@($__internal_2_$__cuda_sm10x_tcgen05_guardrail_trap_unallocated_columns_being_dealloced)
        /*0014*/ 	.word	0x00000000


	//----- nvinfo : EIATTR_FRAME_SIZE
	.align		4
.L_21:
        /*0018*/ 	.byte	0x04, 0x11
        /*001a*/ 	.short	(.L_23 - .L_22)
	.align		4
.L_22:
        /*001c*/ 	.word	index@($__internal_1_$__cuda_sm10x_tcgen05_guardrail_trap_phase_invalid_during_alloc)
        /*0020*/ 	.word	0x00000000


	//----- nvinfo : EIATTR_FRAME_SIZE
	.align		4
.L_23:
        /*0024*/ 	.byte	0x04, 0x11
        /*0026*/ 	.short	(.L_25 - .L_24)
	.align		4
.L_24:
        /*0028*/ 	.word	index@($__internal_0_$__cuda_sm10x_tcgen05_guardrail_trap_col_being_dealloced_not_returned_by_alloc)
        /*002c*/ 	.word	0x00000000


	//----- nvinfo : EIATTR_FRAME_SIZE
	.align		4
.L_25:
        /*0030*/ 	.byte	0x04, 0x11
        /*0032*/ 	.short	(.L_27 - .L_26)
	.align		4
.L_26:
        /*0034*/ 	.word	index@(_ZN7cutlass13device_kernelINS_4gemm6kernel13GemmUniversalIN4cute5tupleIJiiiiEEENS1_10collective13CollectiveMmaINS1_35MainloopSm100TmaUmmaWarpSpecializedILi5ELi2ELi4ENS5_IJNS4_1CILi2EEESB_NSA_ILi1EEEEEEEENS5_IJNSA_ILi64EEESF_SF_EEENS_12float_e4m3_tENS5_IJlSC_lEEESH_SI_NS4_8TiledMMAINS4_8MMA_AtomIJNS4_10MMA_TraitsINS4_19SM100_MMA_F8F6F4_SSEJSH_SH_fSF_SF_NS4_17integral_constantINS4_4UMMA5MajorELSP_0EEESQ_NSN_INSO_7ScaleInELSR_0EEESS_EEEEEENS4_6LayoutINS5_IJSC_SC_SC_EEENS5_IJNSA_ILi0EEESX_SX_EEEEENS5_IJNS4_10UnderscoreES10_S10_EEEEENS4_23SM90_TMA_LOAD_MULTICASTENS4_14ComposedLayoutINS4_7SwizzleILi2ELi4ELi3EEENS4_18smem_ptr_flag_bitsILi8EEENSV_INS5_IJNSA_ILi8EEESF_EEENS5_IJSF_SC_EEEEEEEvNS4_8identityES13_S1D_vS1E_EENS_8epilogue10collective18CollectiveEpilogueINS1G_23Sm100TmaWarpSpecializedILi1ELi1ELi32ELb0ELb0EEEJSG_NS5_IJNSV_ISF_SC_EES1L_EEESH_SI_SH_SI_NS1G_6fusion15FusionCallbacksIS1K_NS1N_17LinearCombinationISH_fSH_fLNS_15FloatRoundStyleE2EEESG_S1M_JEEENS4_5SM1004TMEM4LOAD26SM100_TMEM_LOAD_16dp32b32xENS4_13SM90_TMA_LOADES1D_NS4_39AutoVectorizingCopyWithAssumedAlignmentILi128EEENS4_14SM90_TMA_STOREES1D_S1Z_S1Z_EEEvvEEEEvNT_6ParamsE)
        /*0038*/ 	.word	0x00000000


	//----- nvinfo : EIATTR_MIN_STACK_SIZE
	.align		4
.L_27:
        /*003c*/ 	.byte	0x04, 0x12
        /*003e*/ 	.short	(.L_29 - .L_28)
	.align		4
.L_28:
        /*0040*/ 	.word	index@(_ZN7cutlass13device_kernelINS_4gemm6kernel13GemmUniversalIN4cute5tupleIJiiiiEEENS1_10collective13CollectiveMmaINS1_35MainloopSm100TmaUmmaWarpSpecializedILi5ELi2ELi4ENS5_IJNS4_1CILi2EEESB_NSA_ILi1EEEEEEEENS5_IJNSA_ILi64EEESF_SF_EEENS_12float_e4m3_tENS5_IJlSC_lEEESH_SI_NS4_8TiledMMAINS4_8MMA_AtomIJNS4_10MMA_TraitsINS4_19SM100_MMA_F8F6F4_SSEJSH_SH_fSF_SF_NS4_17integral_constantINS4_4UMMA5MajorELSP_0EEESQ_NSN_INSO_7ScaleInELSR_0EEESS_EEEEEENS4_6LayoutINS5_IJSC_SC_SC_EEENS5_IJNSA_ILi0EEESX_SX_EEEEENS5_IJNS4_10UnderscoreES10_S10_EEEEENS4_23SM90_TMA_LOAD_MULTICASTENS4_14ComposedLayoutINS4_7SwizzleILi2ELi4ELi3EEENS4_18smem_ptr_flag_bitsILi8EEENSV_INS5_IJNSA_ILi8EEESF_EEENS5_IJSF_SC_EEEEEEEvNS4_8identityES13_S1D_vS1E_EENS_8epilogue10collective18CollectiveEpilogueINS1G_23Sm100TmaWarpSpecializedILi1ELi1ELi32ELb0ELb0EEEJSG_NS5_IJNSV_ISF_SC_EES1L_EEESH_SI_SH_SI_NS1G_6fusion15FusionCallbacksIS1K_NS1N_17LinearCombinationISH_fSH_fLNS_15FloatRoundStyleE2EEESG_S1M_JEEENS4_5SM1004TMEM4LOAD26SM100_TMEM_LOAD_16dp32b32xENS4_13SM90_TMA_LOADES1D_NS4_39AutoVectorizingCopyWithAssumedAlignmentILi128EEENS4_14SM90_TMA_STOREES1D_S1Z_S1Z_EEEvvEEEEvNT_6ParamsE)
        /*0044*/ 	.word	0x00000000
.L_29:


//--------------------- .nv.compat                --------------------------
	.section	.nv.compat,"",@"SHT_CUDA_COMPAT_INFO"
	.align	4
        /*0000*/ 	.byte	0x02, 0x09, 0x01, 0x00, 0x02, 0x02, 0x02, 0x00, 0x02, 0x05, 0x05, 0x00, 0x03, 0x07, 0x01, 0x01
        /*0010*/ 	.byte	0x02, 0x03, 0x01, 0x00, 0x02, 0x06, 0x01, 0x00, 0x04, 0x0b, 0x08, 0x00, 0x09, 0x00, 0x00, 0x00
        /*0020*/ 	.byte	0x00, 0x00, 0x00, 0x00


//--------------------- .nv.info._ZN7cutlass13device_kernelINS_4gemm6kernel13GemmUniversalIN4cute5tupleIJiiiiEEENS1_10collective13CollectiveMmaINS1_35MainloopSm100TmaUmmaWarpSpecializedILi5ELi2ELi4ENS5_IJNS4_1CILi2EEESB_NSA_ILi1EEEEEEEENS5_IJNSA_ILi64EEESF_SF_EEENS_12float_e4m3_tENS5_IJlSC_lEEESH_SI_NS4_8TiledMMAINS4_8MMA_AtomIJNS4_10MMA_TraitsINS4_19SM100_MMA_F8F6F4_SSEJSH_SH_fSF_SF_NS4_17integral_constantINS4_4UMMA5MajorELSP_0EEESQ_NSN_INSO_7ScaleInELSR_0EEESS_EEEEEENS4_6LayoutINS5_IJSC_SC_SC_EEENS5_IJNSA_ILi0EEESX_SX_EEEEENS5_IJNS4_10UnderscoreES10_S10_EEEEENS4_23SM90_TMA_LOAD_MULTICASTENS4_14ComposedLayoutINS4_7SwizzleILi2ELi4ELi3EEENS4_18smem_ptr_flag_bitsILi8EEENSV_INS5_IJNSA_ILi8EEESF_EEENS5_IJSF_SC_EEEEEEEvNS4_8identityES13_S1D_vS1E_EENS_8epilogue10collective18CollectiveEpilogueINS1G_23Sm100TmaWarpSpecializedILi1ELi1ELi32ELb0ELb0EEEJSG_NS5_IJNSV_ISF_SC_EES1L_EEESH_SI_SH_SI_NS1G_6fusion15FusionCallbacksIS1K_NS1N_17LinearCombinationISH_fSH_fLNS_15FloatRoundStyleE2EEESG_S1M_JEEENS4_5SM1004TMEM4LOAD26SM100_TMEM_LOAD_16dp32b32xENS4_13SM90_TMA_LOADES1D_NS4_39AutoVectorizingCopyWithAssumedAlignmentILi128EEENS4_14SM90_TMA_STOREES1D_S1Z_S1Z_EEEvvEEEEvNT_6ParamsE --------------------------
	.section	.nv.info._ZN7cutlass13device_kernelINS_4gemm6kernel13GemmUniversalIN4cute5tupleIJiiiiEEENS1_10collective13CollectiveMmaINS1_35MainloopSm100TmaUmmaWarpSpecializedILi5ELi2ELi4ENS5_IJNS4_1CILi2EEESB_NSA_ILi1EEEEEEEENS5_IJNSA_ILi64EEESF_SF_EEENS_12float_e4m3_tENS5_IJlSC_lEEESH_SI_NS4_8TiledMMAINS4_8MMA_AtomIJNS4_10MMA_TraitsINS4_19SM100_MMA_F8F6F4_SSEJSH_SH_fSF_SF_NS4_17integral_constantINS4_4UMMA5MajorELSP_0EEESQ_NSN_INSO_7ScaleInELSR_0EEESS_EEEEEENS4_6LayoutINS5_IJSC_SC_SC_EEENS5_IJNSA_ILi0EEESX_SX_EEEEENS5_IJNS4_10UnderscoreES10_S10_EEEEENS4_23SM90_TMA_LOAD_MULTICASTENS4_14ComposedLayoutINS4_7SwizzleILi2ELi4ELi3EEENS4_18smem_ptr_flag_bitsILi8EEENSV_INS5_IJNSA_ILi8EEESF_EEENS5_IJSF_SC_EEEEEEEvNS4_8identityES13_S1D_vS1E_EENS_8epilogue10collective18CollectiveEpilogueINS1G_23Sm100TmaWarpSpecializedILi1ELi1ELi32ELb0ELb0EEEJSG_NS5_IJNSV_ISF_SC_EES1L_EEESH_SI_SH_SI_NS1G_6fusion15FusionCallbacksIS1K_NS1N_17LinearCombinationISH_fSH_fLNS_15FloatRoundStyleE2EEESG_S1M_JEEENS4_5SM1004TMEM4LOAD26SM100_TMEM_LOAD_16dp32b32xENS4_13SM90_TMA_LOADES1D_NS4_39AutoVectorizingCopyWithAssumedAlignmentILi128EEENS4_14SM90_TMA_STOREES1D_S1Z_S1Z_EEEvvEEEEvNT_6ParamsE,"",@"SHT_CUDA_INFO"
	.sectionflags	@""
	.align	4


	//----- nvinfo : EIATTR_CUDA_API_VERSION
	.align		4
        /*0000*/ 	.byte	0x04, 0x37
        /*0002*/ 	.short	(.L_31 - .L_30)
.L_30:
        /*0004*/ 	.word	0x00000082


	//----- nvinfo : EIATTR_KPARAM_INFO
	.align		4
.L_31:
        /*0008*/ 	.byte	0x04, 0x17
        /*000a*/ 	.short	(.L_33 - .L_32)
.L_32:
        /*000c*/ 	.word	0x00000000
        /*0010*/ 	.short	0x0000
        /*0012*/ 	.short	0x0000
        /*0014*/ 	.byte	0x00, 0xf0, 0x01, 0x20


	//----- nvinfo : EIATTR_AT_ENTRY_FRAGMENTS
	.align		4
.L_33:
        /*0018*/ 	.byte	0x04, 0x4f
        /*001a*/ 	.short	(.L_35 - .L_34)


	//   ....[0]....
.L_34:
        /*001c*/ 	.word	0x00000006


	//----- nvinfo : EIATTR_RESERVED_SMEM_USED
	.align		4
.L_35:
        /*0020*/ 	.byte	0x01, 0x41
	.zero		2


	//----- nvinfo : EIATTR_SPARSE_MMA_MASK
	.align		4
        /*0024*/ 	.byte	0x03, 0x50
        /*0026*/ 	.short	0x0000


	//----- nvinfo : EIATTR_TCGEN05_1CTA_USED
	.align		4
        /*0028*/ 	.byte	0x01, 0x51
	.zero		2


	//----- nvinfo : EIATTR_MAXREG_COUNT
	.align		4
        /*002c*/ 	.byte	0x03, 0x1b
        /*002e*/ 	.short	0x00ff


	//----- nvinfo : EIATTR_NUM_BARRIERS
	.align		4
        /*0030*/ 	.byte	0x02, 0x4c
        /*0032*/ 	.byte	0x07
	.zero		1


	//----- nvinfo : EIATTR_EXTERNS
	.align		4
        /*0034*/ 	.byte	0x04, 0x0f
        /*0036*/ 	.short	(.L_37 - .L_36)


	//   ....[0]....
	.align		4
.L_36:
        /*0038*/ 	.word	index@(__assertfail)


	//----- nvinfo : EIATTR_MERCURY_ISA_VERSION
	.align		4
.L_37:
        /*003c*/ 	.byte	0x03, 0x5f
        /*003e*/ 	.short	0x0101


	//----- nvinfo : EIATTR_INT_WARP_WIDE_INSTR_OFFSETS
	.align		4
        /*0040*/ 	.byte	0x04, 0x31
        /*0042*/ 	.short	(.L_39 - .L_38)


	//   ....[0]....
.L_38:
        /*0044*/ 	.word	0x00003d90


	//   ....[1]....
        /*0048*/ 	.word	0x00003dc0


	//   ....[2]....
        /*004c*/ 	.word	0x00003de0


	//   ....[3]....
        /*0050*/ 	.word	0x00004910


	//   ....[4]....
        /*0054*/ 	.word	0x000049c0


	//----- nvinfo : EIATTR_COOP_GROUP_MASK_REGIDS
	.align		4
.L_39:
        /*0058*/ 	.byte	0x04, 0x29
        /*005a*/ 	.short	(.L_41 - .L_40)


	//   ....[0]....
.L_40:
        /*005c*/ 	.word	0xffffffff


	//   ....[1]....
        /*0060*/ 	.word	0xffffffff


	//   ....[2]....
        /*0064*/ 	.word	0xffffffff


	//   ....[3]....
        /*0068*/ 	.word	0xffffffff


	//   ....[4]....
        /*006c*/ 	.word	0xffffffff


	//   ....[5]....
        /*0070*/ 	.word	0xffffffff


	//   ....[6]....
        /*0074*/ 	.word	0xffffffff


	//   ....[7]....
        /*0078*/ 	.word	0xffffffff


	//   ....[8]....
        /*007c*/ 	.word	0xffffffff


	//   ....[9]....
        /*0080*/ 	.word	0xffffffff


	//   ....[10]....
        /*0084*/ 	.word	0xffffffff


	//   ....[11]....
        /*0088*/ 	.word	0xffffffff


	//   ....[12]....
        /*008c*/ 	.word	0xffffffff


	//   ....[13]....
        /*0090*/ 	.word	0xffffffff


	//----- nvinfo : EIATTR_COOP_GROUP_INSTR_OFFSETS
	.align		4
.L_41:
        /*0094*/ 	.byte	0x04, 0x28
        /*0096*/ 	.short	(.L_43 - .L_42)


	//   ....[0]....
.L_42:
        /*0098*/ 	.word	0x00000080


	//   ....[1]....
        /*009c*/ 	.word	0x000004e0


	//   ....[2]....
        /*00a0*/ 	.word	0x000006b0


	//   ....[3]....
        /*00a4*/ 	.word	0x000007f0


	//   ....[4]....
        /*00a8*/ 	.word	0x000008f0


	//   ....[5]....
        /*00ac*/ 	.word	0x00000a60


	//   ....[6]....
        /*00b0*/ 	.word	0x00000c00


	//   ....[7]....
        /*00b4*/ 	.word	0x00000db0


	//   ....[8]....
        /*00b8*/ 	.word	0x00002130


	//   ....[9]....
        /*00bc*/ 	.word	0x00003060


	//   ....[10]....
        /*00c0*/ 	.word	0x00003270


	//   ....[11]....
        /*00c4*/ 	.word	0x000032a0


	//   ....[12]....
        /*00c8*/ 	.word	0x00003c70


	//   ....[13]....
        /*00cc*/ 	.word	0x00003ea0


	//----- nvinfo : EIATTR_VRC_CTA_INIT_COUNT
	.align		4
.L_43:
        /*00d0*/ 	.byte	0x02, 0x4a
        /*00d2*/ 	.byte	0x80
	.zero		1


	//----- nvinfo : EIATTR_SYSCALL_OFFSETS
	.align		4
        /*00d4*/ 	.byte	0x04, 0x46
        /*00d6*/ 	.short	(.L_45 - .L_44)


	//   ....[0]....
.L_44:
        /*00d8*/ 	.word	0x00005530


	//   ....[1]....
        /*00dc*/ 	.word	0x00005670


	//   ....[2]....
        /*00e0*/ 	.word	0x00005df0


	//----- nvinfo : EIATTR_MBARRIER_INSTR_OFFSETS
	.align		4
.L_45:
        /*00e4*/ 	.byte	0x04, 0x39
        /*00e6*/ 	.short	(.L_47 - .L_46)


	//   ....[0]....
.L_46:
        /*00e8*/ 	.word	0x00000600
        /*00ec*/ 	.word	0x000000ff
        /*00f0*/ 	.word	0x00000000
        /*00f4*/ 	.short	0x0100
        /*00f6*/ 	.byte	0x04
	.zero		1


	//   ....[1]....
        /*00f8*/ 	.word	0x00000610
        /*00fc*/ 	.word	0x000000ff
        /*0100*/ 	.word	0x00000028
        /*0104*/ 	.short	0x0100
        /*0106*/ 	.byte	0x04
	.zero		1


	//   ....[2]....
        /*0108*/ 	.word	0x00000620
        /*010c*/ 	.word	0x000000ff
        /*0110*/ 	.word	0x00000008
        /*0114*/ 	.short	0x0100
        /*0116*/ 	.byte	0x04
	.zero		1


	//   ....[3]....
        /*0118*/ 	.word	0x00000630
        /*011c*/ 	.word	0x000000ff
        /*0120*/ 	.word	0x00000030
        /*0124*/ 	.short	0x0100
        /*0126*/ 	.byte	0x04
	.zero		1


	//   ....[4]....
        /*0128*/ 	.word	0x00000640
        /*012c*/ 	.word	0x000000ff
        /*0130*/ 	.word	0x00000010
        /*0134*/ 	.short	0x0100
        /*0136*/ 	.byte	0x04
	.zero		1


	//   ....[5]....
        /*0138*/ 	.word	0x00000650
        /*013c*/ 	.word	0x000000ff
        /*0140*/ 	.word	0x00000038
        /*0144*/ 	.short	0x0100
        /*0146*/ 	.byte	0x04
	.zero		1


	//   ....[6]....
        /*0148*/ 	.word	0x00000660
        /*014c*/ 	.word	0x000000ff
        /*0150*/ 	.word	0x00000018
        /*0154*/ 	.short	0x0100
        /*0156*/ 	.byte	0x04
	.zero		1


	//   ....[7]....
        /*0158*/ 	.word	0x00000670
        /*015c*/ 	.word	0x000000ff
        /*0160*/ 	.word	0x00000040
        /*0164*/ 	.short	0x0100
        /*0166*/ 	.byte	0x04
	.zero		1


	//   ....[8]....
        /*0168*/ 	.word	0x00000680
        /*016c*/ 	.word	0x000000ff
        /*0170*/ 	.word	0x00000020
        /*0174*/ 	.short	0x0100
        /*0176*/ 	.byte	0x04
	.zero		1


	//   ....[9]....
        /*0178*/ 	.word	0x00000690
        /*017c*/ 	.word	0x000000ff
        /*0180*/ 	.word	0x00000048
        /*0184*/ 	.short	0x0100
        /*0186*/ 	.byte	0x04
	.zero		1


	//   ....[10]....
        /*0188*/ 	.word	0x000007c0
        /*018c*/ 	.word	0x000000ff
        /*0190*/ 	.word	0x00000050
        /*0194*/ 	.short	0x0100
        /*0196*/ 	.byte	0x04
	.zero		1


	//   ....[11]....
        /*0198*/ 	.word	0x000007d0
        /*019c*/ 	.word	0x000000ff
        /*01a0*/ 	.word	0x00000058
        /*01a4*/ 	.short	0x0100
        /*01a6*/ 	.byte	0x04
	.zero		1


	//   ....[12]....
        /*01a8*/ 	.word	0x000008c0
        /*01ac*/ 	.word	0x000000ff
        /*01b0*/ 	.word	0x00000060
        /*01b4*/ 	.short	0x0100
        /*01b6*/ 	.byte	0x06
	.zero		1


	//   ....[13]....
        /*01b8*/ 	.word	0x000008d0
        /*01bc*/ 	.word	0x000000ff
        /*01c0*/ 	.word	0x00000068
        /*01c4*/ 	.short	0x0100
        /*01c6*/ 	.byte	0x06
	.zero		1


	//   ....[14]....
        /*01c8*/ 	.word	0x00000a10
        /*01cc*/ 	.word	0x000000ff
        /*01d0*/ 	.word	0x00000070
        /*01d4*/ 	.short	0x0100
        /*01d6*/ 	.byte	0x06
	.zero		1


	//   ....[15]....
        /*01d8*/ 	.word	0x00000a20
        /*01dc*/ 	.word	0x000000ff
        /*01e0*/ 	.word	0x00000080
        /*01e4*/ 	.short	0x0100
        /*01e6*/ 	.byte	0x06
	.zero		1


	//   ....[16]....
        /*01e8*/ 	.word	0x00000a30
        /*01ec*/ 	.word	0x000000ff
        /*01f0*/ 	.word	0x00000078
        /*01f4*/ 	.short	0x0100
        /*01f6*/ 	.byte	0x06
	.zero		1


	//   ....[17]....
        /*01f8*/ 	.word	0x00000a40
        /*01fc*/ 	.word	0x000000ff
        /*0200*/ 	.word	0x00000088
        /*0204*/ 	.short	0x0100
        /*0206*/ 	.byte	0x06
	.zero		1


	//   ....[18]....
        /*0208*/ 	.word	0x00000b70
        /*020c*/ 	.word	0x000000ff
        /*0210*/ 	.word	0x00000090
        /*0214*/ 	.short	0x0100
        /*0216*/ 	.byte	0x04
	.zero		1


	//   ....[19]....
        /*0218*/ 	.word	0x00000b80
        /*021c*/ 	.word	0x000000ff
        /*0220*/ 	.word	0x000000b0
        /*0224*/ 	.short	0x0100
        /*0226*/ 	.byte	0x04
	.zero		1


	//   ....[20]....
        /*0228*/ 	.word	0x00000b90
        /*022c*/ 	.word	0x000000ff
        /*0230*/ 	.word	0x00000098
        /*0234*/ 	.short	0x0100
        /*0236*/ 	.byte	0x04
	.zero		1


	//   ....[21]....
        /*0238*/ 	.word	0x00000ba0
        /*023c*/ 	.word	0x000000ff
        /*0240*/ 	.word	0x000000b8
        /*0244*/ 	.short	0x0100
        /*0246*/ 	.byte	0x04
	.zero		1


	//   ....[22]....
        /*0248*/ 	.word	0x00000bb0
        /*024c*/ 	.word	0x000000ff
        /*0250*/ 	.word	0x000000a0
        /*0254*/ 	.short	0x0100
        /*0256*/ 	.byte	0x04
	.zero		1


	//   ....[23]....
        /*0258*/ 	.word	0x00000bc0
        /*025c*/ 	.word	0x000000ff
        /*0260*/ 	.word	0x000000c0
        /*0264*/ 	.short	0x0100
        /*0266*/ 	.byte	0x04
	.zero		1


	//   ....[24]....
        /*0268*/ 	.word	0x00000bd0
        /*026c*/ 	.word	0x000000ff
        /*0270*/ 	.word	0x000000a8
        /*0274*/ 	.short	0x0100
        /*0276*/ 	.byte	0x04
	.zero		1


	//   ....[25]....
        /*0278*/ 	.word	0x00000be0
        /*027c*/ 	.word	0x000000ff
        /*0280*/ 	.word	0x000000c8
        /*0284*/ 	.short	0x0100
        /*0286*/ 	.byte	0x04
	.zero		1


	//   ....[26]....
        /*0288*/ 	.word	0x00000cd0
        /*028c*/ 	.word	0x000000ff
        /*0290*/ 	.word	0x000000d0
        /*0294*/ 	.short	0x0100
        /*0296*/ 	.byte	0x04
	.zero		1


	//   ....[27]....
        /*0298*/ 	.word	0x00000ce0
        /*029c*/ 	.word	0x000000ff
        /*02a0*/ 	.word	0x000000e0
        /*02a4*/ 	.short	0x0100
        /*02a6*/ 	.byte	0x04
	.zero		1


	//   ....[28]....
        /*02a8*/ 	.word	0x00000cf0
        /*02ac*/ 	.word	0x000000ff
        /*02b0*/ 	.word	0x000000d8
        /*02b4*/ 	.short	0x0100
        /*02b6*/ 	.byte	0x04
	.zero		1


	//   ....[29]....
        /*02b8*/ 	.word	0x00000d00
        /*02bc*/ 	.word	0x000000ff
        /*02c0*/ 	.word	0x000000e8
        /*02c4*/ 	.short	0x0100
        /*02c6*/ 	.byte	0x04
	.zero		1


	//   ....[30]....
        /*02c8*/ 	.word	0x00001960
        /*02cc*/ 	.word	0x00000000
        /*02d0*/ 	.word	0x000000e0
        /*02d4*/ 	.short	0x010a
        /*02d6*/ 	.byte	0xff
	.zero		1


	//   ....[31]....
        /*02d8*/ 	.word	0x00001990
        /*02dc*/ 	.word	0x00000000
        /*02e0*/ 	.word	0x000000d0
        /*02e4*/ 	.short	0x0101
        /*02e6*/ 	.byte	0xff
	.zero		1


	//   ....[32]....
        /*02e8*/ 	.word	0x00001a70
        /*02ec*/ 	.word	0x000000ff
        /*02f0*/ 	.word	0x00000028
        /*02f4*/ 	.short	0x010a
        /*02f6*/ 	.byte	0x04
	.zero		1


	//   ....[33]....
        /*02f8*/ 	.word	0x00001af0
        /*02fc*/ 	.word	0x000000ff
        /*0300*/ 	.word	0x00000028
        /*0304*/ 	.short	0x010a
        /*0306*/ 	.byte	0x21
	.zero		1


	//   ....[34]....
        /*0308*/ 	.word	0x00001c80
        /*030c*/ 	.word	0x000000ff
        /*0310*/ 	.word	0x00000028
        /*0314*/ 	.short	0x010a
        /*0316*/ 	.byte	0x08
	.zero		1


	//   ....[35]....
        /*0318*/ 	.word	0x00001dc0
        /*031c*/ 	.word	0x000000ff
        /*0320*/ 	.word	0x00000068
        /*0324*/ 	.short	0x0101
        /*0326*/ 	.byte	0x06
	.zero		1


	//   ....[36]....
        /*0328*/ 	.word	0x00001de0
        /*032c*/ 	.word	0x000000ff
        /*0330*/ 	.word	0x00000028
        /*0334*/ 	.short	0x010a
        /*0336*/ 	.byte	0x04
	.zero		1


	//   ....[37]....
        /*0338*/ 	.word	0x00001e60
        /*033c*/ 	.word	0x000000ff
        /*0340*/ 	.word	0x00000028
        /*0344*/ 	.short	0x010a
        /*0346*/ 	.byte	0x11
	.zero		1


	//   ....[38]....
        /*0348*/ 	.word	0x00001ff0
        /*034c*/ 	.word	0x000000ff
        /*0350*/ 	.word	0x00000028
        /*0354*/ 	.short	0x010a
        /*0356*/ 	.byte	0x07
	.zero		1


	//   ....[39]....
        /*0358*/ 	.word	0x00002160
        /*035c*/ 	.word	0x00000003
        /*0360*/ 	.word	0x00000070
        /*0364*/ 	.short	0x010a
        /*0366*/ 	.byte	0xff
	.zero		1


	//   ....[40]....
        /*0368*/ 	.word	0x000022b0
        /*036c*/ 	.word	0x00000000
        /*0370*/ 	.word	0x00000000
        /*0374*/ 	.short	0x0101
        /*0376*/ 	.byte	0xff
	.zero		1


	//   ....[41]....
        /*0378*/ 	.word	0x00002850
        /*037c*/ 	.word	0x000000ff
        /*0380*/ 	.word	0x00000000
        /*0384*/ 	.short	0x010a
        /*0386*/ 	.byte	0x04
	.zero		1


	//   ....[42]....
        /*0388*/ 	.word	0x000028e0
        /*038c*/ 	.word	0x000000ff
        /*0390*/ 	.word	0x00000000
        /*0394*/ 	.short	0x010a
        /*0396*/ 	.byte	0x05
	.zero		1


	//   ....[43]....
        /*0398*/ 	.word	0x00002970
        /*039c*/ 	.word	0x000000ff
        /*03a0*/ 	.word	0x00000000
        /*03a4*/ 	.short	0x010a
        /*03a6*/ 	.byte	0x05
	.zero		1


	//   ....[44]....
        /*03a8*/ 	.word	0x00002a00
        /*03ac*/ 	.word	0x000000ff
        /*03b0*/ 	.word	0x00000000
        /*03b4*/ 	.short	0x010a
        /*03b6*/ 	.byte	0x05
	.zero		1


	//   ....[45]....
        /*03b8*/ 	.word	0x00002aa0
        /*03bc*/ 	.word	0x00000000
        /*03c0*/ 	.word	0x00000000
        /*03c4*/ 	.short	0x010a
        /*03c6*/ 	.byte	0xff
	.zero		1


	//   ....[46]....
        /*03c8*/ 	.word	0x00002bc0
        /*03cc*/ 	.word	0x00000002
        /*03d0*/ 	.word	0x000000d0
        /*03d4*/ 	.short	0x010a
        /*03d6*/ 	.byte	0xff
	.zero		1


	//   ....[47]....
        /*03d8*/ 	.word	0x00002c30
        /*03dc*/ 	.word	0x00000002
        /*03e0*/ 	.word	0x00000000
        /*03e4*/ 	.short	0x0101
        /*03e6*/ 	.byte	0xff
	.zero		1


	//   ....[48]....
        /*03e8*/ 	.word	0x00002c50
        /*03ec*/ 	.word	0x000000ff
        /*03f0*/ 	.word	0x00000080
        /*03f4*/ 	.short	0x010a
        /*03f6*/ 	.byte	0x04
	.zero		1


	//   ....[49]....
        /*03f8*/ 	.word	0x00002d70
        /*03fc*/ 	.word	0x00000002
        /*0400*/ 	.word	0x00000070
        /*0404*/ 	.short	0x010a
        /*0406*/ 	.byte	0xff
	.zero		1


	//   ....[50]....
        /*0408*/ 	.word	0x00002e70
        /*040c*/ 	.word	0x00000002
        /*0410*/ 	.word	0x00000000
        /*0414*/ 	.short	0x0101
        /*0416*/ 	.byte	0xff
	.zero		1


	//   ....[51]....
        /*0418*/ 	.word	0x00002f00
        /*041c*/ 	.word	0x000000ff
        /*0420*/ 	.word	0x00000080
        /*0424*/ 	.short	0x0106
        /*0426*/ 	.byte	0x04
	.zero		1


	//   ....[52]....
        /*0428*/ 	.word	0x00002f20
        /*042c*/ 	.word	0x000000ff
        /*0430*/ 	.word	0x00000080
        /*0434*/ 	.short	0x010a
        /*0436*/ 	.byte	0x04
	.zero		1


	//   ....[53]....
        /*0438*/ 	.word	0x00002fb0
        /*043c*/ 	.word	0x000000ff
        /*0440*/ 	.word	0x00000080
        /*0444*/ 	.short	0x0106
        /*0446*/ 	.byte	0x07
	.zero		1


	//   ....[54]....
        /*0448*/ 	.word	0x00002ff0
        /*044c*/ 	.word	0x00000000
        /*0450*/ 	.word	0x00000080
        /*0454*/ 	.short	0x010a
        /*0456*/ 	.byte	0xff
	.zero		1


	//   ....[55]....
        /*0458*/ 	.word	0x00003500
        /*045c*/ 	.word	0x00000000
        /*0460*/ 	.word	0x00000070
        /*0464*/ 	.short	0x010a
        /*0466*/ 	.byte	0xff
	.zero		1


	//   ....[56]....
        /*0468*/ 	.word	0x00003600
        /*046c*/ 	.word	0x00000003
        /*0470*/ 	.word	0x00000000
        /*0474*/ 	.short	0x0101
        /*0476*/ 	.byte	0xff
	.zero		1


	//   ....[57]....
        /*0478*/ 	.word	0x00003610
        /*047c*/ 	.word	0x000000ff
        /*0480*/ 	.word	0x00000000
        /*0484*/ 	.short	0x010a
        /*0486*/ 	.byte	0x04
	.zero		1


	//   ....[58]....
        /*0488*/ 	.word	0x00003690
        /*048c*/ 	.word	0x000000ff
        /*0490*/ 	.word	0x000000b0
        /*0494*/ 	.short	0x010a
        /*0496*/ 	.byte	0x17
	.zero		1


	//   ....[59]....
        /*0498*/ 	.word	0x00003770
        /*049c*/ 	.word	0x000000ff
        /*04a0*/ 	.word	0x00000000
        /*04a4*/ 	.short	0x010a
        /*04a6*/ 	.byte	0x05
	.zero		1


	//   ....[60]....
        /*04a8*/ 	.word	0x000038b0
        /*04ac*/ 	.word	0x000000ff
        /*04b0*/ 	.word	0x00000000
        /*04b4*/ 	.short	0x010a
        /*04b6*/ 	.byte	0x04
	.zero		1


	//   ....[61]....
        /*04b8*/ 	.word	0x00003aa0
        /*04bc*/ 	.word	0x000000ff
        /*04c0*/ 	.word	0x00000000
        /*04c4*/ 	.short	0x010a
        /*04c6*/ 	.byte	0x04
	.zero		1


	//   ....[62]....
        /*04c8*/ 	.word	0x00003b30
        /*04cc*/ 	.word	0x000000ff
        /*04d0*/ 	.word	0x00000000
        /*04d4*/ 	.short	0x010a
        /*04d6*/ 	.byte	0x05
	.zero		1


	//   ....[63]....
        /*04d8*/ 	.word	0x00003bc0
        /*04dc*/ 	.word	0x000000ff
        /*04e0*/ 	.word	0x00000000
        /*04e4*/ 	.short	0x010a
        /*04e6*/ 	.byte	0x05
	.zero		1


	//   ....[64]....
        /*04e8*/ 	.word	0x00003c50
        /*04ec*/ 	.word	0x000000ff
        /*04f0*/ 	.word	0x00000000
        /*04f4*/ 	.short	0x010a
        /*04f6*/ 	.byte	0x04
	.zero		1


	//   ....[65]....
        /*04f8*/ 	.word	0x000040f0
        /*04fc*/ 	.word	0x00000007
        /*0500*/ 	.word	0x00000070
        /*0504*/ 	.short	0x010a
        /*0506*/ 	.byte	0xff
	.zero		1


	//   ....[66]....
        /*0508*/ 	.word	0x00004260
        /*050c*/ 	.word	0x00000000
        /*0510*/ 	.word	0x00000000
        /*0514*/ 	.short	0x0101
        /*0516*/ 	.byte	0xff
	.zero		1


	//   ....[67]....
        /*0518*/ 	.word	0x000046d0
        /*051c*/ 	.word	0x000000ff
        /*0520*/ 	.word	0x00000068
        /*0524*/ 	.short	0x010a
        /*0526*/ 	.byte	0x11
	.zero		1


	//   ....[68]....
        /*0528*/ 	.word	0x00004850
        /*052c*/ 	.word	0x000000ff
        /*0530*/ 	.word	0x00000058
        /*0534*/ 	.short	0x010a
        /*0536*/ 	.byte	0x11
	.zero		1


	//   ....[69]....
        /*0538*/ 	.word	0x00004a60
        /*053c*/ 	.word	0x000000ff
        /*0540*/ 	.word	0x00000050
        /*0544*/ 	.short	0x010b
        /*0546*/ 	.byte	0x11
	.zero		1


	//   ....[70]....
        /*0548*/ 	.word	0x00004a70
        /*054c*/ 	.word	0x000000ff
        /*0550*/ 	.word	0x00000000
        /*0554*/ 	.short	0x0101
        /*0556*/ 	.byte	0x30
	.zero		1


	//   ....[71]....
        /*0558*/ 	.word	0x00004ab0
        /*055c*/ 	.word	0x00000000
        /*0560*/ 	.word	0x00000058
        /*0564*/ 	.short	0x010a
        /*0566*/ 	.byte	0xff
	.zero		1


	//   ....[72]....
        /*0568*/ 	.word	0x00004df0
        /*056c*/ 	.word	0x00000003
        /*0570*/ 	.word	0x00000070
        /*0574*/ 	.short	0x010a
        /*0576*/ 	.byte	0xff
	.zero		1


	//   ....[73]....
        /*0578*/ 	.word	0x00004f70
        /*057c*/ 	.word	0x00000000
        /*0580*/ 	.word	0x00000000
        /*0584*/ 	.short	0x0101
        /*0586*/ 	.byte	0xff
	.zero		1


	//   ....[74]....
        /*0588*/ 	.word	0x000059d0
        /*058c*/ 	.word	0x000000ff
        /*0590*/ 	.word	0x00000050
        /*0594*/ 	.short	0x010a
        /*0596*/ 	.byte	0x2c
	.zero		1


	//   ....[75]....
        /*0598*/ 	.word	0x000059e0
        /*059c*/ 	.word	0x00000016
        /*05a0*/ 	.word	0x00000090
        /*05a4*/ 	.short	0x010a
        /*05a6*/ 	.byte	0xff
	.zero		1


	//   ....[76]....
        /*05a8*/ 	.word	0x00005b90
        /*05ac*/ 	.word	0x000000ff
        /*05b0*/ 	.word	0x00000050
        /*05b4*/ 	.short	0x010a
        /*05b6*/ 	.byte	0x2c
	.zero		1


	//   ....[77]....
        /*05b8*/ 	.word	0x00005c70
        /*05bc*/ 	.word	0x000000ff
        /*05c0*/ 	.word	0x00000000
        /*05c4*/ 	.short	0x0101
        /*05c6*/ 	.byte	0x04
	.zero		1


	//   ....[78]....
        /*05c8*/ 	.word	0x00005cd0
        /*05cc*/ 	.word	0x00000016
        /*05d0*/ 	.word	0x00000090
        /*05d4*/ 	.short	0x010a
        /*05d6*/ 	.byte	0xff
	.zero		1


	//   ....[79]....
        /*05d8*/ 	.word	0x00006040
        /*05dc*/ 	.word	0x000000ff
        /*05e0*/ 	.word	0x00000000
        /*05e4*/ 	.short	0x0101
        /*05e6*/ 	.byte	0x04
	.zero		1


	//   ....[80]....
        /*05e8*/ 	.word	0x00006920
        /*05ec*/ 	.word	0x00000000
        /*05f0*/ 	.word	0x000000e0
        /*05f4*/ 	.short	0x010a
        /*05f6*/ 	.byte	0xff
	.zero		1


	//   ....[81]....
        /*05f8*/ 	.word	0x00006980
        /*05fc*/ 	.word	0x00000000
        /*0600*/ 	.word	0x00000028
        /*0604*/ 	.short	0x010a
        /*0606*/ 	.byte	0xff
	.zero		1


	//   ....[82]....
        /*0608*/ 	.word	0x000069e0
        /*060c*/ 	.word	0x00000000
        /*0610*/ 	.word	0x00000028
        /*0614*/ 	.short	0x010a
        /*0616*/ 	.byte	0xff
	.zero		1


	//   ....[83]....
        /*0618*/ 	.word	0x00006a30
        /*061c*/ 	.word	0x00000003
        /*0620*/ 	.word	0x00000070
        /*0624*/ 	.short	0x010a
        /*0626*/ 	.byte	0xff
	.zero		1


	//   ....[84]....
        /*0628*/ 	.word	0x00006a90
        /*062c*/ 	.word	0x00000000
        /*0630*/ 	.word	0x00000000
        /*0634*/ 	.short	0x010a
        /*0636*/ 	.byte	0xff
	.zero		1


	//   ....[85]....
        /*0638*/ 	.word	0x00006af0
        /*063c*/ 	.word	0x00000000
        /*0640*/ 	.word	0x00000000
        /*0644*/ 	.short	0x010a
        /*0646*/ 	.byte	0xff
	.zero		1


	//   ....[86]....
        /*0648*/ 	.word	0x00006b50
        /*064c*/ 	.word	0x00000000
        /*0650*/ 	.word	0x00000000
        /*0654*/ 	.short	0x010a
        /*0656*/ 	.byte	0xff
	.zero		1


	//   ....[87]....
        /*0658*/ 	.word	0x00006bb0
        /*065c*/ 	.word	0x00000000
        /*0660*/ 	.word	0x00000000
        /*0664*/ 	.short	0x010a
        /*0666*/ 	.byte	0xff
	.zero		1


	//   ....[88]....
        /*0668*/ 	.word	0x00006c00
        /*066c*/ 	.word	0x00000002
        /*0670*/ 	.word	0x000000d0
        /*0674*/ 	.short	0x010a
        /*0676*/ 	.byte	0xff
	.zero		1


	//   ....[89]....
        /*0678*/ 	.word	0x00006c60
        /*067c*/ 	.word	0x00000002
        /*0680*/ 	.word	0x00000080
        /*0684*/ 	.short	0x010a
        /*0686*/ 	.byte	0xff
	.zero		1


	//   ....[90]....
        /*0688*/ 	.word	0x00006cb0
        /*068c*/ 	.word	0x00000002
        /*0690*/ 	.word	0x00000070
        /*0694*/ 	.short	0x010a
        /*0696*/ 	.byte	0xff
	.zero		1


	//   ....[91]....
        /*0698*/ 	.word	0x00006d10
        /*069c*/ 	.word	0x00000000
        /*06a0*/ 	.word	0x00000080
        /*06a4*/ 	.short	0x010a
        /*06a6*/ 	.byte	0xff
	.zero		1


	//   ....[92]....
        /*06a8*/ 	.word	0x00006d60
        /*06ac*/ 	.word	0x00000000
        /*06b0*/ 	.word	0x00000070
        /*06b4*/ 	.short	0x010a
        /*06b6*/ 	.byte	0xff
	.zero		1


	//   ....[93]....
        /*06b8*/ 	.word	0x00006dc0
        /*06bc*/ 	.word	0x00000002
        /*06c0*/ 	.word	0x000000b0
        /*06c4*/ 	.short	0x010a
        /*06c6*/ 	.byte	0xff
	.zero		1


	//   ....[94]....
        /*06c8*/ 	.word	0x00006e20
        /*06cc*/ 	.word	0x00000000
        /*06d0*/ 	.word	0x00000000
        /*06d4*/ 	.short	0x010a
        /*06d6*/ 	.byte	0xff
	.zero		1


	//   ....[95]....
        /*06d8*/ 	.word	0x00006e80
        /*06dc*/ 	.word	0x00000000
        /*06e0*/ 	.word	0x00000000
        /*06e4*/ 	.short	0x010a
        /*06e6*/ 	.byte	0xff
	.zero		1


	//   ....[96]....
        /*06e8*/ 	.word	0x00006ee0
        /*06ec*/ 	.word	0x00000000
        /*06f0*/ 	.word	0x00000000
        /*06f4*/ 	.short	0x010a
        /*06f6*/ 	.byte	0xff
	.zero		1


	//   ....[97]....
        /*06f8*/ 	.word	0x00006f40
        /*06fc*/ 	.word	0x00000000
        /*0700*/ 	.word	0x00000000
        /*0704*/ 	.short	0x010a
        /*0706*/ 	.byte	0xff
	.zero		1


	//   ....[98]....
        /*0708*/ 	.word	0x00006fa0
        /*070c*/ 	.word	0x00000000
        /*0710*/ 	.word	0x00000000
        /*0714*/ 	.short	0x010a
        /*0716*/ 	.byte	0xff
	.zero		1


	//   ....[99]....
        /*0718*/ 	.word	0x00006ff0
        /*071c*/ 	.word	0x00000007
        /*0720*/ 	.word	0x00000070
        /*0724*/ 	.short	0x010a
        /*0726*/ 	.byte	0xff
	.zero		1


	//   ....[100]....
        /*0728*/ 	.word	0x00007050
        /*072c*/ 	.word	0x00000000
        /*0730*/ 	.word	0x00000068
        /*0734*/ 	.short	0x010a
        /*0736*/ 	.byte	0xff
	.zero		1


	//   ....[101]....
        /*0738*/ 	.word	0x000070b0
        /*073c*/ 	.word	0x00000000
        /*0740*/ 	.word	0x00000058
        /*0744*/ 	.short	0x010a
        /*0746*/ 	.byte	0xff
	.zero		1


	//   ....[102]....
        /*0748*/ 	.word	0x00007100
        /*074c*/ 	.word	0x00000003
        /*0750*/ 	.word	0x00000070
        /*0754*/ 	.short	0x010a
        /*0756*/ 	.byte	0xff
	.zero		1


	//   ....[103]....
        /*0758*/ 	.word	0x00007160
        /*075c*/ 	.word	0x00000000
        /*0760*/ 	.word	0x00000050
        /*0764*/ 	.short	0x010a
        /*0766*/ 	.byte	0xff
	.zero		1


	//   ....[104]....
        /*0768*/ 	.word	0x000071b0
        /*076c*/ 	.word	0x00000016
        /*0770*/ 	.word	0x00000090
        /*0774*/ 	.short	0x010a
        /*0776*/ 	.byte	0xff
	.zero		1


	//----- nvinfo : EIATTR_NUM_MBARRIERS
	.align		4
.L_47:
        /*0778*/ 	.byte	0x03, 0x38
        /*077a*/ 	.short	0x001e


	//----- nvinfo : EIATTR_EXIT_INSTR_OFFSETS
	.align		4
        /*077c*/ 	.byte	0x04, 0x1c
        /*077e*/ 	.short	(.L_49 - .L_48)


	//   ....[0]....
.L_48:
        /*0780*/ 	.word	0x00002ad0


	//   ....[1]....
        /*0784*/ 	.word	0x00002fc0


	//   ....[2]....
        /*0788*/ 	.word	0x00003020


	//   ....[3]....
        /*078c*/ 	.word	0x00003eb0


	//   ....[4]....
        /*0790*/ 	.word	0x00004ae0


	//   ....[5]....
        /*0794*/ 	.word	0x00004b20


	//   ....[6]....
        /*0798*/ 	.word	0x00006910


	//----- nvinfo : EIATTR_MAX_THREADS
	.align		4
.L_49:
        /*079c*/ 	.byte	0x04, 0x05
        /*079e*/ 	.short	(.L_51 - .L_50)
.L_50:
        /*07a0*/ 	.word	0x00000100
        /*07a4*/ 	.word	0x00000001
        /*07a8*/ 	.word	0x00000001


	//----- nvinfo : EIATTR_CRS_STACK_SIZE
	.align		4
.L_51:
        /*07ac*/ 	.byte	0x04, 0x1e
        /*07ae*/ 	.short	(.L_53 - .L_52)
.L_52:
        /*07b0*/ 	.word	0x00000000


	//----- nvinfo : EIATTR_CBANK_PARAM_SIZE
	.align		4
.L_53:
        /*07b4*/ 	.byte	0x03, 0x19
        /*07b6*/ 	.short	0x0800


	//----- nvinfo : EIATTR_PARAM_CBANK
	.align		4
        /*07b8*/ 	.byte	0x04, 0x0a
        /*07ba*/ 	.short	(.L_55 - .L_54)
	.align		4
.L_54:
        /*07bc*/ 	.word	index@(.nv.constant0._ZN7cutlass13device_kernelINS_4gemm6kernel13GemmUniversalIN4cute5tupleIJiiiiEEENS1_10collective13CollectiveMmaINS1_35MainloopSm100TmaUmmaWarpSpecializedILi5ELi2ELi4ENS5_IJNS4_1CILi2EEESB_NSA_ILi1EEEEEEEENS5_IJNSA_ILi64EEESF_SF_EEENS_12float_e4m3_tENS5_IJlSC_lEEESH_SI_NS4_8TiledMMAINS4_8MMA_AtomIJNS4_10MMA_TraitsINS4_19SM100_MMA_F8F6F4_SSEJSH_SH_fSF_SF_NS4_17integral_constantINS4_4UMMA5MajorELSP_0EEESQ_NSN_INSO_7ScaleInELSR_0EEESS_EEEEEENS4_6LayoutINS5_IJSC_SC_SC_EEENS5_IJNSA_ILi0EEESX_SX_EEEEENS5_IJNS4_10UnderscoreES10_S10_EEEEENS4_23SM90_TMA_LOAD_MULTICASTENS4_14ComposedLayoutINS4_7SwizzleILi2ELi4ELi3EEENS4_18smem_ptr_flag_bitsILi8EEENSV_INS5_IJNSA_ILi8EEESF_EEENS5_IJSF_SC_EEEEEEEvNS4_8identityES13_S1D_vS1E_EENS_8epilogue10collective18CollectiveEpilogueINS1G_23Sm100TmaWarpSpecializedILi1ELi1ELi32ELb0ELb0EEEJSG_NS5_IJNSV_ISF_SC_EES1L_EEESH_SI_SH_SI_NS1G_6fusion15FusionCallbacksIS1K_NS1N_17LinearCombinationISH_fSH_fLNS_15FloatRoundStyleE2EEESG_S1M_JEEENS4_5SM1004TMEM4LOAD26SM100_TMEM_LOAD_16dp32b32xENS4_13SM90_TMA_LOADES1D_NS4_39AutoVectorizingCopyWithAssumedAlignmentILi128EEENS4_14SM90_TMA_STOREES1D_S1Z_S1Z_EEEvvEEEEvNT_6ParamsE)
        /*07c0*/ 	.short	0x0380
        /*07c2*/ 	.short	0x0800


	//----- nvinfo : EIATTR_SW_WAR
	.align		4
.L_55:
        /*07c4*/ 	.byte	0x04, 0x36
        /*07c6*/ 	.short	(.L_57 - .L_56)
.L_56:
        /*07c8*/ 	.word	0x00000008
.L_57:


//--------------------- .nv.callgraph             --------------------------
	.section	.nv.callgraph,"",@"SHT_CUDA_CALLGRAPH"
	.align	4
	.sectionentsize	8
	.align		4
        /*0000*/ 	.word	0x00000000
	.align		4
        /*0004*/ 	.word	0xffffffff
	.align		4
        /*0008*/ 	.word	index@(_ZN7cutlass13device_kernelINS_4gemm6kernel13GemmUniversalIN4cute5tupleIJiiiiEEENS1_10collective13CollectiveMmaINS1_35MainloopSm100TmaUmmaWarpSpecializedILi5ELi2ELi4ENS5_IJNS4_1CILi2EEESB_NSA_ILi1EEEEEEEENS5_IJNSA_ILi64EEESF_SF_EEENS_12float_e4m3_tENS5_IJlSC_lEEESH_SI_NS4_8TiledMMAINS4_8MMA_AtomIJNS4_10MMA_TraitsINS4_19SM100_MMA_F8F6F4_SSEJSH_SH_fSF_SF_NS4_17integral_constantINS4_4UMMA5MajorELSP_0EEESQ_NSN_INSO_7ScaleInELSR_0EEESS_EEEEEENS4_6LayoutINS5_IJSC_SC_SC_EEENS5_IJNSA_ILi0EEESX_SX_EEEEENS5_IJNS4_10UnderscoreES10_S10_EEEEENS4_23SM90_TMA_LOAD_MULTICASTENS4_14ComposedLayoutINS4_7SwizzleILi2ELi4ELi3EEENS4_18smem_ptr_flag_bitsILi8EEENSV_INS5_IJNSA_ILi8EEESF_EEENS5_IJSF_SC_EEEEEEEvNS4_8identityES13_S1D_vS1E_EENS_8epilogue10collective18CollectiveEpilogueINS1G_23Sm100TmaWarpSpecializedILi1ELi1ELi32ELb0ELb0EEEJSG_NS5_IJNSV_ISF_SC_EES1L_EEESH_SI_SH_SI_NS1G_6fusion15FusionCallbacksIS1K_NS1N_17LinearCombinationISH_fSH_fLNS_15FloatRoundStyleE2EEESG_S1M_JEEENS4_5SM1004TMEM4LOAD26SM100_TMEM_LOAD_16dp32b32xENS4_13SM90_TMA_LOADES1D_NS4_39AutoVectorizingCopyWithAssumedAlignmentILi128EEENS4_14SM90_TMA_STOREES1D_S1Z_S1Z_EEEvvEEEEvNT_6ParamsE)
	.align		4
        /*000c*/ 	.word	index@(__assertfail)
	.align		4
        /*0010*/ 	.word	0x00000000
	.align		4
        /*0014*/ 	.word	0xfffffffe
	.align		4
        /*0018*/ 	.word	0x00000000
	.align		4
        /*001c*/ 	.word	0xfffffffd
	.align		4
        /*0020*/ 	.word	0x00000000
	.align		4
        /*0024*/ 	.word	0xfffffffc


//--------------------- .nv.constant4             --------------------------
	.section	.nv.constant4,"a",@progbits
	.align	8
	.align		8
.nv.constant4:
        /*0000*/ 	.dword	__assertfail
	.align		8
        /*0008*/ 	.dword	__unnamed_1
	.align		8
        /*0010*/ 	.dword	__unnamed_2
	.align		8
        /*0018*/ 	.dword	_ZN39_INTERNAL_e8a8f64d_4_k_cu_5a53410d_89384cuda3std3__45__cpo5beginE
	.align		8
        /*0020*/ 	.dword	_ZN39_INTERNAL_e8a8f64d_4_k_cu_5a53410d_89384cuda3std3__45__cpo3endE
	.align		8
        /*0028*/ 	.dword	_ZN39_INTERNAL_e8a8f64d_4_k_cu_5a53410d_89384cuda3std3__45__cpo6cbeginE
	.align		8
        /*0030*/ 	.dword	_ZN39_INTERNAL_e8a8f64d_4_k_cu_5a53410d_89384cuda3std3__45__cpo4cendE
	.align		8
        /*0038*/ 	.dword	_ZN39_INTERNAL_e8a8f64d_4_k_cu_5a53410d_89384cuda3std3__441_GLOBAL__N__e8a8f64d_4_k_cu_5a53410d_89386ignoreE
	.align		8
        /*0040*/ 	.dword	_ZN39_INTERNAL_e8a8f64d_4_k_cu_5a53410d_89384cuda3std3__419piecewise_constructE
	.align		8
        /*0048*/ 	.dword	_ZN39_INTERNAL_e8a8f64d_4_k_cu_5a53410d_89384cuda3std3__48in_placeE
	.align		8
        /*0050*/ 	.dword	_ZN39_INTERNAL_e8a8f64d_4_k_cu_5a53410d_89384cuda3std6ranges3__45__cpo4swapE
	.align		8
        /*0058*/ 	.dword	_ZN39_INTERNAL_e8a8f64d_4_k_cu_5a53410d_89384cuda3std6ranges3__45__cpo9iter_moveE
	.align		8
        /*0060*/ 	.dword	_ZN39_INTERNAL_e8a8f64d_4_k_cu_5a53410d_89384cute7productE
	.align		8
        /*0068*/ 	.dword	_ZN39_INTERNAL_e8a8f64d_4_k_cu_5a53410d_89384cute1_E
	.align		8
        /*0070*/ 	.dword	$str$25
	.align		8
        /*0078*/ 	.dword	$str$26
	.align		8
        /*0080*/ 	.dword	$str$27
	.align		8
        /*0088*/ 	.dword	$str$28


//--------------------- .text._ZN7cutlass13device_kernelINS_4gemm6kernel13GemmUniversalIN4cute5tupleIJiiiiEEENS1_10collective13CollectiveMmaINS1_35MainloopSm100TmaUmmaWarpSpecializedILi5ELi2ELi4ENS5_IJNS4_1CILi2EEESB_NSA_ILi1EEEEEEEENS5_IJNSA_ILi64EEESF_SF_EEENS_12float_e4m3_tENS5_IJlSC_lEEESH_SI_NS4_8TiledMMAINS4_8MMA_AtomIJNS4_10MMA_TraitsINS4_19SM100_MMA_F8F6F4_SSEJSH_SH_fSF_SF_NS4_17integral_constantINS4_4UMMA5MajorELSP_0EEESQ_NSN_INSO_7ScaleInELSR_0EEESS_EEEEEENS4_6LayoutINS5_IJSC_SC_SC_EEENS5_IJNSA_ILi0EEESX_SX_EEEEENS5_IJNS4_10UnderscoreES10_S10_EEEEENS4_23SM90_TMA_LOAD_MULTICASTENS4_14ComposedLayoutINS4_7SwizzleILi2ELi4ELi3EEENS4_18smem_ptr_flag_bitsILi8EEENSV_INS5_IJNSA_ILi8EEESF_EEENS5_IJSF_SC_EEEEEEEvNS4_8identityES13_S1D_vS1E_EENS_8epilogue10collective18CollectiveEpilogueINS1G_23Sm100TmaWarpSpecializedILi1ELi1ELi32ELb0ELb0EEEJSG_NS5_IJNSV_ISF_SC_EES1L_EEESH_SI_SH_SI_NS1G_6fusion15FusionCallbacksIS1K_NS1N_17LinearCombinationISH_fSH_fLNS_15FloatRoundStyleE2EEESG_S1M_JEEENS4_5SM1004TMEM4LOAD26SM100_TMEM_LOAD_16dp32b32xENS4_13SM90_TMA_LOADES1D_NS4_39AutoVectorizingCopyWithAssumedAlignmentILi128EEENS4_14SM90_TMA_STOREES1D_S1Z_S1Z_EEEvvEEEEvNT_6ParamsE --------------------------
	.section	.text._ZN7cutlass13device_kernelINS_4gemm6kernel13GemmUniversalIN4cute5tupleIJiiiiEEENS1_10collective13CollectiveMmaINS1_35MainloopSm100TmaUmmaWarpSpecializedILi5ELi2ELi4ENS5_IJNS4_1CILi2EEESB_NSA_ILi1EEEEEEEENS5_IJNSA_ILi64EEESF_SF_EEENS_12float_e4m3_tENS5_IJlSC_lEEESH_SI_NS4_8TiledMMAINS4_8MMA_AtomIJNS4_10MMA_TraitsINS4_19SM100_MMA_F8F6F4_SSEJSH_SH_fSF_SF_NS4_17integral_constantINS4_4UMMA5MajorELSP_0EEESQ_NSN_INSO_7ScaleInELSR_0EEESS_EEEEEENS4_6LayoutINS5_IJSC_SC_SC_EEENS5_IJNSA_ILi0EEESX_SX_EEEEENS5_IJNS4_10UnderscoreES10_S10_EEEEENS4_23SM90_TMA_LOAD_MULTICASTENS4_14ComposedLayoutINS4_7SwizzleILi2ELi4ELi3EEENS4_18smem_ptr_flag_bitsILi8EEENSV_INS5_IJNSA_ILi8EEESF_EEENS5_IJSF_SC_EEEEEEEvNS4_8identityES13_S1D_vS1E_EENS_8epilogue10collective18CollectiveEpilogueINS1G_23Sm100TmaWarpSpecializedILi1ELi1ELi32ELb0ELb0EEEJSG_NS5_IJNSV_ISF_SC_EES1L_EEESH_SI_SH_SI_NS1G_6fusion15FusionCallbacksIS1K_NS1N_17LinearCombinationISH_fSH_fLNS_15FloatRoundStyleE2EEESG_S1M_JEEENS4_5SM1004TMEM4LOAD26SM100_TMEM_LOAD_16dp32b32xENS4_13SM90_TMA_LOADES1D_NS4_39AutoVectorizingCopyWithAssumedAlignmentILi128EEENS4_14SM90_TMA_STOREES1D_S1Z_S1Z_EEEvvEEEEvNT_6ParamsE,"ax",@progbits
	.align	128
.text._ZN7cutlass13device_kernelINS_4gemm6kernel13GemmUniversalIN4cute5tupleIJiiiiEEENS1_10collective13CollectiveMmaINS1_35MainloopSm100TmaUmmaWarpSpecializedILi5ELi2ELi4ENS5_IJNS4_1CILi2EEESB_NSA_ILi1EEEEEEEENS5_IJNSA_ILi64EEESF_SF_EEENS_12float_e4m3_tENS5_IJlSC_lEEESH_SI_NS4_8TiledMMAINS4_8MMA_AtomIJNS4_10MMA_TraitsINS4_19SM100_MMA_F8F6F4_SSEJSH_SH_fSF_SF_NS4_17integral_constantINS4_4UMMA5MajorELSP_0EEESQ_NSN_INSO_7ScaleInELSR_0EEESS_EEEEEENS4_6LayoutINS5_IJSC_SC_SC_EEENS5_IJNSA_ILi0EEESX_SX_EEEEENS5_IJNS4_10UnderscoreES10_S10_EEEEENS4_23SM90_TMA_LOAD_MULTICASTENS4_14ComposedLayoutINS4_7SwizzleILi2ELi4ELi3EEENS4_18smem_ptr_flag_bitsILi8EEENSV_INS5_IJNSA_ILi8EEESF_EEENS5_IJSF_SC_EEEEEEEvNS4_8identityES13_S1D_vS1E_EENS_8epilogue10collective18CollectiveEpilogueINS1G_23Sm100TmaWarpSpecializedILi1ELi1ELi32ELb0ELb0EEEJSG_NS5_IJNSV_ISF_SC_EES1L_EEESH_SI_SH_SI_NS1G_6fusion15FusionCallbacksIS1K_NS1N_17LinearCombinationISH_fSH_fLNS_15FloatRoundStyleE2EEESG_S1M_JEEENS4_5SM1004TMEM4LOAD26SM100_TMEM_LOAD_16dp32b32xENS4_13SM90_TMA_LOADES1D_NS4_39AutoVectorizingCopyWithAssumedAlignmentILi128EEENS4_14SM90_TMA_STOREES1D_S1Z_S1Z_EEEvvEEEEvNT_6ParamsE:
        .type           _ZN7cutlass13device_kernelINS_4gemm6kernel13GemmUniversalIN4cute5tupleIJiiiiEEENS1_10collective13CollectiveMmaINS1_35MainloopSm100TmaUmmaWarpSpecializedILi5ELi2ELi4ENS5_IJNS4_1CILi2EEESB_NSA_ILi1EEEEEEEENS5_IJNSA_ILi64EEESF_SF_EEENS_12float_e4m3_tENS5_IJlSC_lEEESH_SI_NS4_8TiledMMAINS4_8MMA_AtomIJNS4_10MMA_TraitsINS4_19SM100_MMA_F8F6F4_SSEJSH_SH_fSF_SF_NS4_17integral_constantINS4_4UMMA5MajorELSP_0EEESQ_NSN_INSO_7ScaleInELSR_0EEESS_EEEEEENS4_6LayoutINS5_IJSC_SC_SC_EEENS5_IJNSA_ILi0EEESX_SX_EEEEENS5_IJNS4_10UnderscoreES10_S10_EEEEENS4_23SM90_TMA_LOAD_MULTICASTENS4_14ComposedLayoutINS4_7SwizzleILi2ELi4ELi3EEENS4_18smem_ptr_flag_bitsILi8EEENSV_INS5_IJNSA_ILi8EEESF_EEENS5_IJSF_SC_EEEEEEEvNS4_8identityES13_S1D_vS1E_EENS_8epilogue10collective18CollectiveEpilogueINS1G_23Sm100TmaWarpSpecializedILi1ELi1ELi32ELb0ELb0EEEJSG_NS5_IJNSV_ISF_SC_EES1L_EEESH_SI_SH_SI_NS1G_6fusion15FusionCallbacksIS1K_NS1N_17LinearCombinationISH_fSH_fLNS_15FloatRoundStyleE2EEESG_S1M_JEEENS4_5SM1004TMEM4LOAD26SM100_TMEM_LOAD_16dp32b32xENS4_13SM90_TMA_LOADES1D_NS4_39AutoVectorizingCopyWithAssumedAlignmentILi128EEENS4_14SM90_TMA_STOREES1D_S1Z_S1Z_EEEvvEEEEvNT_6ParamsE,@function
        .size           _ZN7cutlass13device_kernelINS_4gemm6kernel13GemmUniversalIN4cute5tupleIJiiiiEEENS1_10collective13CollectiveMmaINS1_35MainloopSm100TmaUmmaWarpSpecializedILi5ELi2ELi4ENS5_IJNS4_1CILi2EEESB_NSA_ILi1EEEEEEEENS5_IJNSA_ILi64EEESF_SF_EEENS_12float_e4m3_tENS5_IJlSC_lEEESH_SI_NS4_8TiledMMAINS4_8MMA_AtomIJNS4_10MMA_TraitsINS4_19SM100_MMA_F8F6F4_SSEJSH_SH_fSF_SF_NS4_17integral_constantINS4_4UMMA5MajorELSP_0EEESQ_NSN_INSO_7ScaleInELSR_0EEESS_EEEEEENS4_6LayoutINS5_IJSC_SC_SC_EEENS5_IJNSA_ILi0EEESX_SX_EEEEENS5_IJNS4_10UnderscoreES10_S10_EEEEENS4_23SM90_TMA_LOAD_MULTICASTENS4_14ComposedLayoutINS4_7SwizzleILi2ELi4ELi3EEENS4_18smem_ptr_flag_bitsILi8EEENSV_INS5_IJNSA_ILi8EEESF_EEENS5_IJSF_SC_EEEEEEEvNS4_8identityES13_S1D_vS1E_EENS_8epilogue10collective18CollectiveEpilogueINS1G_23Sm100TmaWarpSpecializedILi1ELi1ELi32ELb0ELb0EEEJSG_NS5_IJNSV_ISF_SC_EES1L_EEESH_SI_SH_SI_NS1G_6fusion15FusionCallbacksIS1K_NS1N_17LinearCombinationISH_fSH_fLNS_15FloatRoundStyleE2EEESG_S1M_JEEENS4_5SM1004TMEM4LOAD26SM100_TMEM_LOAD_16dp32b32xENS4_13SM90_TMA_LOADES1D_NS4_39AutoVectorizingCopyWithAssumedAlignmentILi128EEENS4_14SM90_TMA_STOREES1D_S1Z_S1Z_EEEvvEEEEvNT_6ParamsE,(.L_x_138 - _ZN7cutlass13device_kernelINS_4gemm6kernel13GemmUniversalIN4cute5tupleIJiiiiEEENS1_10collective13CollectiveMmaINS1_35MainloopSm100TmaUmmaWarpSpecializedILi5ELi2ELi4ENS5_IJNS4_1CILi2EEESB_NSA_ILi1EEEEEEEENS5_IJNSA_ILi64EEESF_SF_EEENS_12float_e4m3_tENS5_IJlSC_lEEESH_SI_NS4_8TiledMMAINS4_8MMA_AtomIJNS4_10MMA_TraitsINS4_19SM100_MMA_F8F6F4_SSEJSH_SH_fSF_SF_NS4_17integral_constantINS4_4UMMA5MajorELSP_0EEESQ_NSN_INSO_7ScaleInELSR_0EEESS_EEEEEENS4_6LayoutINS5_IJSC_SC_SC_EEENS5_IJNSA_ILi0EEESX_SX_EEEEENS5_IJNS4_10UnderscoreES10_S10_EEEEENS4_23SM90_TMA_LOAD_MULTICASTENS4_14ComposedLayoutINS4_7SwizzleILi2ELi4ELi3EEENS4_18smem_ptr_flag_bitsILi8EEENSV_INS5_IJNSA_ILi8EEESF_EEENS5_IJSF_SC_EEEEEEEvNS4_8identityES13_S1D_vS1E_EENS_8epilogue10collective18CollectiveEpilogueINS1G_23Sm100TmaWarpSpecializedILi1ELi1ELi32ELb0ELb0EEEJSG_NS5_IJNSV_ISF_SC_EES1L_EEESH_SI_SH_SI_NS1G_6fusion15FusionCallbacksIS1K_NS1N_17LinearCombinationISH_fSH_fLNS_15FloatRoundStyleE2EEESG_S1M_JEEENS4_5SM1004TMEM4LOAD26SM100_TMEM_LOAD_16dp32b32xENS4_13SM90_TMA_LOADES1D_NS4_39AutoVectorizingCopyWithAssumedAlignmentILi128EEENS4_14SM90_TMA_STOREES1D_S1Z_S1Z_EEEvvEEEEvNT_6ParamsE)
        .other          _ZN7cutlass13device_kernelINS_4gemm6kernel13GemmUniversalIN4cute5tupleIJiiiiEEENS1_10collective13CollectiveMmaINS1_35MainloopSm100TmaUmmaWarpSpecializedILi5ELi2ELi4ENS5_IJNS4_1CILi2EEESB_NSA_ILi1EEEEEEEENS5_IJNSA_ILi64EEESF_SF_EEENS_12float_e4m3_tENS5_IJlSC_lEEESH_SI_NS4_8TiledMMAINS4_8MMA_AtomIJNS4_10MMA_TraitsINS4_19SM100_MMA_F8F6F4_SSEJSH_SH_fSF_SF_NS4_17integral_constantINS4_4UMMA5MajorELSP_0EEESQ_NSN_INSO_7ScaleInELSR_0EEESS_EEEEEENS4_6LayoutINS5_IJSC_SC_SC_EEENS5_IJNSA_ILi0EEESX_SX_EEEEENS5_IJNS4_10UnderscoreES10_S10_EEEEENS4_23SM90_TMA_LOAD_MULTICASTENS4_14ComposedLayoutINS4_7SwizzleILi2ELi4ELi3EEENS4_18smem_ptr_flag_bitsILi8EEENSV_INS5_IJNSA_ILi8EEESF_EEENS5_IJSF_SC_EEEEEEEvNS4_8identityES13_S1D_vS1E_EENS_8epilogue10collective18CollectiveEpilogueINS1G_23Sm100TmaWarpSpecializedILi1ELi1ELi32ELb0ELb0EEEJSG_NS5_IJNSV_ISF_SC_EES1L_EEESH_SI_SH_SI_NS1G_6fusion15FusionCallbacksIS1K_NS1N_17LinearCombinationISH_fSH_fLNS_15FloatRoundStyleE2EEESG_S1M_JEEENS4_5SM1004TMEM4LOAD26SM100_TMEM_LOAD_16dp32b32xENS4_13SM90_TMA_LOADES1D_NS4_39AutoVectorizingCopyWithAssumedAlignmentILi128EEENS4_14SM90_TMA_STOREES1D_S1Z_S1Z_EEEvvEEEEvNT_6ParamsE,@"STO_CUDA_ENTRY STV_DEFAULT"
_ZN7cutlass13device_kernelINS_4gemm6kernel13GemmUniversalIN4cute5tupleIJiiiiEEENS1_10collective13CollectiveMmaINS1_35MainloopSm100TmaUmmaWarpSpecializedILi5ELi2ELi4ENS5_IJNS4_1CILi2EEESB_NSA_ILi1EEEEEEEENS5_IJNSA_ILi64EEESF_SF_EEENS_12float_e4m3_tENS5_IJlSC_lEEESH_SI_NS4_8TiledMMAINS4_8MMA_AtomIJNS4_10MMA_TraitsINS4_19SM100_MMA_F8F6F4_SSEJSH_SH_fSF_SF_NS4_17integral_constantINS4_4UMMA5MajorELSP_0EEESQ_NSN_INSO_7ScaleInELSR_0EEESS_EEEEEENS4_6LayoutINS5_IJSC_SC_SC_EEENS5_IJNSA_ILi0EEESX_SX_EEEEENS5_IJNS4_10UnderscoreES10_S10_EEEEENS4_23SM90_TMA_LOAD_MULTICASTENS4_14ComposedLayoutINS4_7SwizzleILi2ELi4ELi3EEENS4_18smem_ptr_flag_bitsILi8EEENSV_INS5_IJNSA_ILi8EEESF_EEENS5_IJSF_SC_EEEEEEEvNS4_8identityES13_S1D_vS1E_EENS_8epilogue10collective18CollectiveEpilogueINS1G_23Sm100TmaWarpSpecializedILi1ELi1ELi32ELb0ELb0EEEJSG_NS5_IJNSV_ISF_SC_EES1L_EEESH_SI_SH_SI_NS1G_6fusion15FusionCallbacksIS1K_NS1N_17LinearCombinationISH_fSH_fLNS_15FloatRoundStyleE2EEESG_S1M_JEEENS4_5SM1004TMEM4LOAD26SM100_TMEM_LOAD_16dp32b32xENS4_13SM90_TMA_LOADES1D_NS4_39AutoVectorizingCopyWithAssumedAlignmentILi128EEENS4_14SM90_TMA_STOREES1D_S1Z_S1Z_EEEvvEEEEvNT_6ParamsE:
[----:B------:R-:W1:Y:S01]  /*0000*/  LDC R1, c[0x0][0x37c] ;  /* 0x0000df00ff017b82 */ /* 0x000e620000000800 */
[----:B------:R-:W2:Y:S01]  /*0010*/  S2R R76, SR_TID.X ;  /* 0x00000000004c7919 */ /* 0x000ea20000002100 */
[----:B------:R-:W3:Y:S01]  /*0020*/  LDCU.64 UR8, c[0x0][0x890] ;  /* 0x00011200ff0877ac */ /* 0x000ee20008000a00 */
[----:B------:R-:W-:Y:S02]  /*0030*/  PRMT R79, RZ, 0x7610, R79 ;  /* 0x00007610ff4f7816 */ /* 0x000fe4000000004f */
[----:B------:R-:W-:Y:S01]  /*0040*/  ELECT P3, URZ, PT ;  /* 0x0000000000ff782f */ /* 0x000fe20003860000 */
[----:B---3--:R-:W-:-:S04]  /*0050*/  UISETP.NE.U32.AND UP0, UPT, UR8, URZ, UPT ;  /* 0x000000ff0800728c */ /* 0x008fc8000bf05070 */
[----:B------:R-:W-:Y:S01]  /*0060*/  UISETP.NE.AND.EX UP0, UPT, UR9, URZ, UPT, UP0 ;  /* 0x000000ff0900728c */ /* 0x000fe2000bf05300 */
[----:B--2---:R-:W-:-:S05]  /*0070*/  SHF.R.U32.HI R80, RZ, 0x5, R76 ;  /* 0x00000005ff507819 */ /* 0x004fca000001164c */
[----:B------:R-:W2:Y:S02]  /*0080*/  SHFL.IDX PT, R0, R80, RZ, 0x1f ;  /* 0x00001fff50007589 */ /* 0x000ea400000e0000 */
[----:B--2---:R-:W-:Y:S01]  /*0090*/  R2UR UR22, R0 ;  /* 0x00000000001672ca */ /* 0x004fe200000e0000 */
[----:B-1----:R-:W-:-:S14]  /*00a0*/  BRA.U UP0, `(.L_x_0) ;  /* 0x0000000100307547 */ /* 0x002fdc000b800000 */
[----:B------:R-:W1:Y:S02]  /*00b0*/  LDCU.64 UR4, c[0x0][0x888] ;  /* 0x00011100ff0477ac */ /* 0x000e640008000a00 */
[----:B-1----:R-:W-:-:S04]  /*00c0*/  UISETP.NE.U32.AND UP0, UPT, UR4, URZ, UPT ;  /* 0x000000ff0400728c */ /* 0x002fc8000bf05070 */
[----:B------:R-:W-:-:S09]  /*00d0*/  UISETP.NE.AND.EX UP0, UPT, UR5, URZ, UPT, UP0 ;  /* 0x000000ff0500728c */ /* 0x000fd2000bf05300 */
[----:B------:R-:W-:Y:S05]  /*00e0*/  BRA.U !UP0, `(.L_x_1) ;  /* 0x0000000108147547 */ /* 0x000fea000b800000 */
[----:B------:R-:W1:Y:S01]  /*00f0*/  LDC.64 R2, c[0x0][0x888] ;  /* 0x00022200ff027b82 */ /* 0x000e620000000a00 */
[----:B------:R-:W1:Y:S02]  /*0100*/  LDCU.64 UR4, c[0x0][0x358] ;  /* 0x00006b00ff0477ac */ /* 0x000e640008000a00 */
[----:B-1----:R1:W5:Y:S01]  /*0110*/  LDG.E R39, desc[UR4][R2.64] ;  /* 0x0000000402277981 */ /* 0x002362000c1e1900 */
[----:B------:R-:W-:Y:S01]  /*0120*/  HFMA2 R79, -RZ, RZ, 0, 5.9604644775390625e-08 ;  /* 0x00000001ff4f7431 */ /* 0x000fe200000001ff */
[----:B------:R-:W-:Y:S05]  /*0130*/  BRA `(.L_x_0) ;  /* 0x00000000000c7947 */ /* 0x000fea0003800000 */
.L_x_1:
[----:B------:R-:W1:Y:S01]  /*0140*/  LDCU UR4, c[0x0][0x880] ;  /* 0x00011000ff0477ac */ /* 0x000e620008000800 */
[----:B------:R-:W-:Y:S01]  /*0150*/  HFMA2 R79, -RZ, RZ, 0, 5.9604644775390625e-08 ;  /* 0x00000001ff4f7431 */ /* 0x000fe200000001ff */
[----:B-1----:R-:W-:-:S07]  /*0160*/  MOV R39, UR4 ;  /* 0x0000000400277c02 */ /* 0x002fce0008000f00 */
.L_x_0:
[----:B------:R-:W2:Y:S02]  /*0170*/  LDCU.64 UR4, c[0x0][0x8b0] ;  /* 0x00011600ff0477ac */ /* 0x000ea40008000a00 */
[----:B--2---:R-:W-:-:S04]  /*0180*/  UISETP.NE.U32.AND UP0, UPT, UR4, URZ, UPT ;  /* 0x000000ff0400728c */ /* 0x004fc8000bf05070 */
[----:B------:R-:W-:-:S09]  /*0190*/  UISETP.NE.AND.EX UP0, UPT, UR5, URZ, UPT, UP0 ;  /* 0x000000ff0500728c */ /* 0x000fd2000bf05300 */
[----:B------:R-:W-:Y:S05]  /*01a0*/  BRA.U UP0, `(.L_x_2) ;  /* 0x0000000100287547 */ /* 0x000fea000b800000 */
[----:B------:R-:W2:Y:S02]  /*01b0*/  LDCU.64 UR4, c[0x0][0x8a8] ;  /* 0x00011500ff0477ac */ /* 0x000ea40008000a00 */
[----:B--2---:R-:W-:-:S04]  /*01c0*/  UISETP.NE.U32.AND UP0, UPT, UR4, URZ, UPT ;  /* 0x000000ff0400728c */ /* 0x004fc8000bf05070 */
[----:B------:R-:W-:-:S09]  /*01d0*/  UISETP.NE.AND.EX UP0, UPT, UR5, URZ, UPT, UP0 ;  /* 0x000000ff0500728c */ /* 0x000fd2000bf05300 */
[----:B------:R-:W-:Y:S05]  /*01e0*/  BRA.U !UP0, `(.L_x_3) ;  /* 0x0000000108107547 */ /* 0x000fea000b800000 */
[----:B-1----:R-:W1:Y:S01]  /*01f0*/  LDC.64 R2, c[0x0][0x8a8] ;  /* 0x00022a00ff027b82 */ /* 0x002e620000000a00 */
[----:B------:R-:W1:Y:S02]  /*0200*/  LDCU.64 UR4, c[0x0][0x358] ;  /* 0x00006b00ff0477ac */ /* 0x000e640008000a00 */
[----:B-1----:R2:W5:Y:S01]  /*0210*/  LDG.E R38, desc[UR4][R2.64] ;  /* 0x0000000402267981 */ /* 0x002562000c1e1900 */
[----:B------:R-:W-:Y:S05]  /*0220*/  BRA `(.L_x_2) ;  /* 0x0000000000087947 */ /* 0x000fea0003800000 */
.L_x_3:
[----:B------:R-:W2:Y:S02]  /*0230*/  LDCU UR4, c[0x0][0x8a0] ;  /* 0x00011400ff0477ac */ /* 0x000ea40008000800 */
[----:B--2---:R-:W-:Y:S02]  /*0240*/  MOV R38, UR4 ;  /* 0x0000000400267c02 */ /* 0x004fe40008000f00 */
.L_x_2:
[----:B------:R-:W-:Y:S01]  /*0250*/  IMAD.U32 R0, RZ, RZ, UR22 ;  /* 0x00000016ff007e24 */ /* 0x000fe2000f8e00ff */
[----:B------:R-:W-:Y:S04]  /*0260*/  BSSY.RECONVERGENT B0, `(.L_x_4) ;  /* 0x000000c000007945 */ /* 0x000fe80003800200 */
[C---:B------:R-:W-:Y:S02]  /*0270*/  ISETP.NE.OR P1, PT, R0.reuse, 0x1, !P3 ;  /* 0x000000010000780c */ /* 0x040fe40005f25670 */
[----:B------:R-:W-:-:S11]  /*0280*/  ISETP.NE.OR P0, PT, R0, 0x3, !P3 ;  /* 0x000000030000780c */ /* 0x000fd60005f05670 */
[----:B------:R-:W-:Y:S05]  /*0290*/  @P1 BRA `(.L_x_5) ;  /* 0x0000000000201947 */ /* 0x000fea0003800000 */
[----:B------:R-:W3:Y:S02]  /*02a0*/  LDCU.64 UR4, c[0x0][0x348] ;  /* 0x00006900ff0477ac */ /* 0x000ee40008000a00 */
[----:B---3--:R-:W-:Y:S02]  /*02b0*/  UIADD3 UR6, UP1, UPT, UR4, 0x80, URZ ;  /* 0x0000008004067890 */ /* 0x008fe4000ff3e0ff */
[----:B------:R-:W-:Y:S02]  /*02c0*/  UIADD3 UR4, UP0, UPT, UR4, 0x180, URZ ;  /* 0x0000018004047890 */ /* 0x000fe4000ff1e0ff */
[----:B------:R-:W-:Y:S02]  /*02d0*/  UIADD3.X UR7, UPT, UPT, URZ, UR5, URZ, UP1, !UPT ;  /* 0x00000005ff077290 */ /* 0x000fe40008ffe4ff */
[----:B------:R-:W-:-:S07]  /*02e0*/  UIADD3.X UR5, UPT, UPT, URZ, UR5, URZ, UP0, !UPT ;  /* 0x00000005ff057290 */ /* 0x000fce00087fe4ff */
[----:B------:R3:W-:Y:S02]  /*02f0*/  UTMACCTL.PF [UR6] ;  /* 0x00000000060079b9 */ /* 0x0007e40008040000 */
[----:B------:R3:W-:Y:S02]  /*0300*/  UTMACCTL.PF [UR4] ;  /* 0x00000000040079b9 */ /* 0x0007e40008040000 */
[----:B---3--:R-:W-:Y:S01]  /*0310*/  NOP ;  /* 0x0000000000007918 */ /* 0x008fe20000000000 */
.L_x_5:
[----:B------:R-:W-:Y:S05]  /*0320*/  BSYNC.RECONVERGENT B0 ;  /* 0x0000000000007941 */ /* 0x000fea0003800200 */
.L_x_4:
[----:B------:R-:W-:Y:S04]  /*0330*/  BSSY.RECONVERGENT B0, `(.L_x_6) ;  /* 0x000000a000007945 */ /* 0x000fe80003800200 */
        /* <DEDUP_REMOVED lines=9> */
.L_x_7:
[----:B------:R-:W-:Y:S05]  /*03d0*/  BSYNC.RECONVERGENT B0 ;  /* 0x0000000000007941 */ /* 0x000fea0003800200 */
.L_x_6:
[----:B------:R-:W3:Y:S01]  /*03e0*/  LDCU.64 UR4, c[0x0][0x888] ;  /* 0x00011100ff0477ac */ /* 0x000ee20008000a00 */
[----:B------:R-:W-:Y:S02]  /*03f0*/  UISETP.EQ.U32.AND UP1, UPT, UR8, URZ, UPT ;  /* 0x000000ff0800728c */ /* 0x000fe4000bf22070 */
[----:B------:R-:W-:Y:S02]  /*0400*/  UPLOP3.LUT UP3, UPT, UPT, UPT, UPT, 0x80, 0x8 ;  /* 0x000000000008789c */ /* 0x000fe40003f6f070 */
[----:B---3--:R-:W-:-:S04]  /*0410*/  UISETP.NE.U32.AND UP0, UPT, UR4, URZ, UPT ;  /* 0x000000ff0400728c */ /* 0x008fc8000bf05070 */
[----:B------:R-:W-:-:S04]  /*0420*/  UISETP.NE.AND.EX UP0, UPT, UR5, URZ, UPT, UP0 ;  /* 0x000000ff0500728c */ /* 0x000fc8000bf05300 */
[----:B------:R-:W-:-:S04]  /*0430*/  UISETP.EQ.OR.EX UP2, UPT, UR9, URZ, !UP0, UP1 ;  /* 0x000000ff0900728c */ /* 0x000fc8000c742710 */
[----:B------:R-:W-:-:S05]  /*0440*/  UP2UR UR61, UPR, URZ, 0x4 ;  /* 0x00000004ff3d7883 */ /* 0x000fca0008000000 */
[----:B------:R-:W-:Y:S07]  /*0450*/  BRA.U !UP2, `(.L_x_8) ;  /* 0x000000010a207547 */ /* 0x000fee000b800000 */
[----:B------:R-:W-:Y:S01]  /*0460*/  UISETP.NE.U32.AND UP1, UPT, UR8, URZ, UPT ;  /* 0x000000ff0800728c */ /* 0x000fe2000bf25070 */
[----:B-----5:R-:W-:Y:S01]  /*0470*/  FSETP.NEU.AND P0, PT, R39, RZ, PT ;  /* 0x000000ff2700720b */ /* 0x020fe20003f0d000 */
[----:B------:R-:W-:Y:S02]  /*0480*/  USEL UR4, URZ, 0xffffffff, UP0 ;  /* 0xffffffffff047887 */ /* 0x000fe40008000000 */
[----:B------:R-:W-:-:S10]  /*0490*/  UISETP.NE.AND.EX UP1, UPT, UR9, URZ, UPT, UP1 ;  /* 0x000000ff0900728c */ /* 0x000fd4000bf25310 */
[----:B------:R-:W-:Y:S01]  /*04a0*/  VOTEU.ANY UP0, P0 ;  /* 0x0000000000ff7886 */ /* 0x000fe20000000100 */
[----:B------:R-:W-:-:S04]  /*04b0*/  @!UP1 USEL UR4, URZ, 0xffffffff, UP0 ;  /* 0xffffffffff049887 */ /* 0x000fc80008000000 */
[----:B------:R-:W-:-:S04]  /*04c0*/  ULOP3.LUT UR4, UR4, 0x1, URZ, 0xc0, !UPT ;  /* 0x0000000104047892 */ /* 0x000fc8000f8ec0ff */
[----:B------:R-:W-:-:S11]  /*04d0*/  UISETP.NE.U32.AND UP3, UPT, UR4, 0x1, UPT ;  /* 0x000000010400788c */ /* 0x000fd6000bf65070 */
.L_x_8:
[----:B-12---:R-:W1:Y:S01]  /*04e0*/  SHFL.IDX PT, R2, R80, RZ, 0x1f ;  /* 0x00001fff50027589 */ /* 0x006e6200000e0000 */
[----:B------:R-:W-:-:S04]  /*04f0*/  UISETP.NE.AND UP0, UPT, UR22, 0x2, UPT ;  /* 0x000000021600788c */ /* 0x000fc8000bf05270 */
[----:B------:R-:W-:Y:S01]  /*0500*/  USEL UR34, URZ, 0x1, UP0 ;  /* 0x00000001ff227887 */ /* 0x000fe20008000000 */
[----:B-1----:R-:W-:-:S13]  /*0510*/  ISETP.NE.AND P0, PT, R2, RZ, PT ;  /* 0x000000ff0200720c */ /* 0x002fda0003f05270 */
[----:B------:R-:W-:Y:S05]  /*0520*/  @P0 BRA `(.L_x_9) ;  /* 0x0000000000600947 */ /* 0x000fea0003800000 */
[----:B------:R-:W1:Y:S01]  /*0530*/  S2UR UR4, SR_CgaCtaId ;  /* 0x00000000000479c3 */ /* 0x000e620000008800 */
[----:B------:R-:W-:Y:S01]  /*0540*/  UMOV UR5, 0x400 ;  /* 0x0000040000057882 */ /* 0x000fe20000000000 */
[----:B------:R-:W-:Y:S01]  /*0550*/  UMOV UR8, 0x1 ;  /* 0x0000000100087882 */ /* 0x000fe20000000000 */
[----:B------:R-:W-:Y:S01]  /*0560*/  UMOV UR6, 0x3 ;  /* 0x0000000300067882 */ /* 0x000fe20000000000 */
[----:B------:R-:W-:-:S04]  /*0570*/  UIADD3 UR8, UPT, UPT, -UR8, 0x100000, URZ ;  /* 0x0010000008087890 */ /* 0x000fc8000fffe1ff */
[----:B------:R-:W-:Y:S02]  /*0580*/  USHF.L.U32 UR9, UR8, 0xb, URZ ;  /* 0x0000000b08097899 */ /* 0x000fe400080006ff */
[----:B------:R-:W-:Y:S02]  /*0590*/  USHF.L.U32 UR8, UR8, 0x1, URZ ;  /* 0x0000000108087899 */ /* 0x000fe400080006ff */
[----:B------:R-:W-:-:S04]  /*05a0*/  UIADD3 UR6, UPT, UPT, -UR6, 0x100000, URZ ;  /* 0x0010000006067890 */ /* 0x000fc8000fffe1ff */
[----:B------:R-:W-:Y:S02]  /*05b0*/  USHF.L.U32 UR7, UR6, 0xb, URZ ;  /* 0x0000000b06077899 */ /* 0x000fe400080006ff */
[----:B------:R-:W-:Y:S01]  /*05c0*/  USHF.L.U32 UR6, UR6, 0x1, URZ ;  /* 0x0000000106067899 */ /* 0x000fe200080006ff */
[----:B------:R-:W-:Y:S01]  /*05d0*/  ELECT P0, URZ, PT ;  /* 0x0000000000ff782f */ /* 0x000fe20003800000 */
[----:B-1----:R-:W-:Y:S01]  /*05e0*/  ULEA UR4, UR4, UR5, 0x18 ;  /* 0x0000000504047291 */ /* 0x002fe2000f8ec0ff */
[----:B------:R-:W1:Y:S11]  /*05f0*/  FENCE.VIEW.ASYNC.S ;  /* 0x00000000000073c6 */ /* 0x000e760000000000 */
[----:B-1----:R1:W2:Y:S01]  /*0600*/  SYNCS.EXCH.64 URZ, [UR4], UR8 ;  /* 0x0000000804ff75b2 */ /* 0x0022a20008000100 */
[----:B------:R1:W3:Y:S01]  /*0610*/  SYNCS.EXCH.64 URZ, [UR4+0x28], UR6 ;  /* 0x0000280604ff75b2 */ /* 0x0002e20008000100 */
[----:B------:R1:W4:Y:S01]  /*0620*/  SYNCS.EXCH.64 URZ, [UR4+0x8], UR8 ;  /* 0x0000080804ff75b2 */ /* 0x0003220008000100 */
[----:B------:R1:W1:Y:S01]  /*0630*/  SYNCS.EXCH.64 URZ, [UR4+0x30], UR6 ;  /* 0x0000300604ff75b2 */ /* 0x0002620008000100 */
[----:B------:R1:W1:Y:S01]  /*0640*/  SYNCS.EXCH.64 URZ, [UR4+0x10], UR8 ;  /* 0x0000100804ff75b2 */ /* 0x0002620008000100 */
[----:B------:R1:W1:Y:S01]  /*0650*/  SYNCS.EXCH.64 URZ, [UR4+0x38], UR6 ;  /* 0x0000380604ff75b2 */ /* 0x0002620008000100 */
[----:B------:R1:W1:Y:S01]  /*0660*/  SYNCS.EXCH.64 URZ, [UR4+0x18], UR8 ;  /* 0x0000180804ff75b2 */ /* 0x0002620008000100 */
[----:B------:R1:W1:Y:S01]  /*0670*/  SYNCS.EXCH.64 URZ, [UR4+0x40], UR6 ;  /* 0x0000400604ff75b2 */ /* 0x0002620008000100 */
[----:B------:R1:W1:Y:S01]  /*0680*/  SYNCS.EXCH.64 URZ, [UR4+0x20], UR8 ;  /* 0x0000200804ff75b2 */ /* 0x0002620008000100 */
[----:B------:R1:W1:Y:S01]  /*0690*/  SYNCS.EXCH.64 URZ, [UR4+0x48], UR6 ;  /* 0x0000480604ff75b2 */ /* 0x0002620008000100 */
[----:B------:R-:W-:Y:S01]  /*06a0*/  NOP ;  /* 0x0000000000007918 */ /* 0x000fe20000000000 */
.L_x_9:
[----:B------:R-:W2:Y:S01]  /*06b0*/  SHFL.IDX PT, R2, R80, RZ, 0x1f ;  /* 0x00001fff50027589 */ /* 0x000ea200000e0000 */
[----:B------:R-:W-:Y:S01]  /*06c0*/  NOP ;  /* 0x0000000000007918 */ /* 0x000fe20000000000 */
[----:B--2---:R-:W-:-:S13]  /*06d0*/  ISETP.NE.AND P0, PT, R2, 0x1, PT ;  /* 0x000000010200780c */ /* 0x004fda0003f05270 */
[----:B------:R-:W-:Y:S05]  /*06e0*/  @P0 BRA `(.L_x_10) ;  /* 0x0000000000400947 */ /* 0x000fea0003800000 */
[----:B-1----:R-:W1:Y:S01]  /*06f0*/  S2UR UR4, SR_CgaCtaId ;  /* 0x00000000000479c3 */ /* 0x002e620000008800 */
        /* <DEDUP_REMOVED lines=12> */
[----:B-1----:R2:W1:Y:S01]  /*07c0*/  SYNCS.EXCH.64 URZ, [UR4+0x50], UR8 ;  /* 0x0000500804ff75b2 */ /* 0x0024620008000100 */
[----:B------:R2:W1:Y:S02]  /*07d0*/  SYNCS.EXCH.64 URZ, [UR4+0x58], UR6 ;  /* 0x0000580604ff75b2 */ /* 0x0004640008000100 */
[----:B--2---:R-:W-:Y:S01]  /*07e0*/  NOP ;  /* 0x0000000000007918 */ /* 0x004fe20000000000 */
.L_x_10:
[----:B------:R-:W2:Y:S01]  /*07f0*/  SHFL.IDX PT, R2, R80, RZ, 0x1f ;  /* 0x00001fff50027589 */ /* 0x000ea200000e0000 */
[----:B------:R-:W-:Y:S01]  /*0800*/  NOP ;  /* 0x0000000000007918 */ /* 0x000fe20000000000 */
[----:B--2---:R-:W-:-:S13]  /*0810*/  ISETP.NE.AND P0, PT, R2, 0x3, PT ;  /* 0x000000030200780c */ /* 0x004fda0003f05270 */
[----:B------:R-:W-:Y:S05]  /*0820*/  @P0 BRA `(.L_x_11) ;  /* 0x0000000000300947 */ /* 0x000fea0003800000 */
[----:B-1----:R-:W1:Y:S01]  /*0830*/  S2UR UR6, SR_CgaCtaId ;  /* 0x00000000000679c3 */ /* 0x002e620000008800 */
[----:B------:R-:W-:Y:S01]  /*0840*/  UMOV UR4, 0x400 ;  /* 0x0000040000047882 */ /* 0x000fe20000000000 */
[----:B------:R-:W-:Y:S01]  /*0850*/  UMOV UR5, 0x20 ;  /* 0x0000002000057882 */ /* 0x000fe20000000000 */
[----:B------:R-:W-:Y:S01]  /*0860*/  ELECT P0, URZ, PT ;  /* 0x0000000000ff782f */ /* 0x000fe20003800000 */
[----:B-1----:R-:W-:Y:S02]  /*0870*/  ULEA UR6, UR6, UR4, 0x18 ;  /* 0x0000000406067291 */ /* 0x002fe4000f8ec0ff */
[----:B------:R-:W-:-:S04]  /*0880*/  UIADD3 UR4, UPT, UPT, -UR5, 0x100000, URZ ;  /* 0x0010000005047890 */ /* 0x000fc8000fffe1ff */
[----:B------:R-:W-:Y:S02]  /*0890*/  USHF.L.U32 UR5, UR4, 0xb, URZ ;  /* 0x0000000b04057899 */ /* 0x000fe400080006ff */
[----:B------:R-:W-:Y:S01]  /*08a0*/  USHF.L.U32 UR4, UR4, 0x1, URZ ;  /* 0x0000000104047899 */ /* 0x000fe200080006ff */
[----:B------:R-:W1:Y:S11]  /*08b0*/  FENCE.VIEW.ASYNC.S ;  /* 0x00000000000073c6 */ /* 0x000e760000000000 */
[----:B-1----:R2:W1:Y:S01]  /*08c0*/  SYNCS.EXCH.64 URZ, [UR6+0x60], UR4 ;  /* 0x0000600406ff75b2 */ /* 0x0024620008000100 */
[----:B------:R2:W1:Y:S02]  /*08d0*/  SYNCS.EXCH.64 URZ, [UR6+0x68], UR4 ;  /* 0x0000680406ff75b2 */ /* 0x0004640008000100 */
[----:B--2---:R-:W-:Y:S01]  /*08e0*/  NOP ;  /* 0x0000000000007918 */ /* 0x004fe20000000000 */
.L_x_11:
[----:B------:R-:W2:Y:S01]  /*08f0*/  SHFL.IDX PT, R2, R80, RZ, 0x1f ;  /* 0x00001fff50027589 */ /* 0x000ea200000e0000 */
[----:B------:R-:W-:Y:S01]  /*0900*/  NOP ;  /* 0x0000000000007918 */ /* 0x000fe20000000000 */
[----:B--2---:R-:W-:-:S13]  /*0910*/  ISETP.NE.AND P0, PT, R2, 0x4, PT ;  /* 0x000000040200780c */ /* 0x004fda0003f05270 */
[----:B------:R-:W-:Y:S05]  /*0920*/  @P0 BRA `(.L_x_12) ;  /* 0x00000000004c0947 */ /* 0x000fea0003800000 */
[----:B-1----:R-:W1:Y:S01]  /*0930*/  S2UR UR6, SR_CgaCtaId ;  /* 0x00000000000679c3 */ /* 0x002e620000008800 */
[----:B------:R-:W-:Y:S01]  /*0940*/  UMOV UR4, 0x3a0 ;  /* 0x000003a000047882 */ /* 0x000fe20000000000 */
[----:B------:R-:W-:Y:S01]  /*0950*/  UMOV UR5, 0x400 ;  /* 0x0000040000057882 */ /* 0x000fe20000000000 */
[----:B------:R-:W-:Y:S01]  /*0960*/  USEL UR4, UR4, 0x320, UP3 ;  /* 0x0000032004047887 */ /* 0x000fe20009800000 */
[----:B------:R-:W-:Y:S01]  /*0970*/  UMOV UR8, 0x1 ;  /* 0x0000000100087882 */ /* 0x000fe20000000000 */
[----:B------:R-:W-:Y:S01]  /*0980*/  ELECT P0, URZ, PT ;  /* 0x0000000000ff782f */ /* 0x000fe20003800000 */
[----:B------:R-:W-:-:S04]  /*0990*/  UIADD3 UR8, UPT, UPT, -UR8, 0x100000, URZ ;  /* 0x0010000008087890 */ /* 0x000fc8000fffe1ff */
[----:B------:R-:W-:Y:S02]  /*09a0*/  USHF.L.U32 UR9, UR8, 0xb, URZ ;  /* 0x0000000b08097899 */ /* 0x000fe400080006ff */
[----:B------:R-:W-:Y:S02]  /*09b0*/  USHF.L.U32 UR8, UR8, 0x1, URZ ;  /* 0x0000000108087899 */ /* 0x000fe400080006ff */
[----:B-1----:R-:W-:Y:S02]  /*09c0*/  ULEA UR6, UR6, UR5, 0x18 ;  /* 0x0000000506067291 */ /* 0x002fe4000f8ec0ff */
[----:B------:R-:W-:-:S04]  /*09d0*/  UIADD3 UR4, UPT, UPT, -UR4, 0x100000, URZ ;  /* 0x0010000004047890 */ /* 0x000fc8000fffe1ff */
[----:B------:R-:W-:Y:S02]  /*09e0*/  USHF.L.U32 UR5, UR4, 0xb, URZ ;  /* 0x0000000b04057899 */ /* 0x000fe400080006ff */
[----:B------:R-:W-:Y:S01]  /*09f0*/  USHF.L.U32 UR4, UR4, 0x1, URZ ;  /* 0x0000000104047899 */ /* 0x000fe200080006ff */
[----:B------:R-:W1:Y:S03]  /*0a00*/  FENCE.VIEW.ASYNC.S ;  /* 0x00000000000073c6 */ /* 0x000e660000000000 */
[----:B-1----:R2:W1:Y:S08]  /*0a10*/  SYNCS.EXCH.64 URZ, [UR6+0x70], UR8 ;  /* 0x0000700806ff75b2 */ /* 0x0024700008000100 */
[----:B------:R2:W1:Y:S01]  /*0a20*/  SYNCS.EXCH.64 URZ, [UR6+0x80], UR4 ;  /* 0x0000800406ff75b2 */ /* 0x0004620008000100 */
[----:B------:R2:W1:Y:S01]  /*0a30*/  SYNCS.EXCH.64 URZ, [UR6+0x78], UR8 ;  /* 0x0000780806ff75b2 */ /* 0x0004620008000100 */
[----:B------:R2:W1:Y:S02]  /*0a40*/  SYNCS.EXCH.64 URZ, [UR6+0x88], UR4 ;  /* 0x0000880406ff75b2 */ /* 0x0004640008000100 */
[----:B--2---:R-:W-:Y:S01]  /*0a50*/  NOP ;  /* 0x0000000000007918 */ /* 0x004fe20000000000 */
.L_x_12:
        /* <DEDUP_REMOVED lines=18> */
[----:B------:R2:W1:Y:S01]  /*0b80*/  SYNCS.EXCH.64 URZ, [UR4+0xb0], UR6 ;  /* 0x0000b00604ff75b2 */ /* 0x0004620008000100 */
[----:B------:R2:W1:Y:S01]  /*0b90*/  SYNCS.EXCH.64 URZ, [UR4+0x98], UR8 ;  /* 0x0000980804ff75b2 */ /* 0x0004620008000100 */
[----:B------:R2:W1:Y:S01]  /*0ba0*/  SYNCS.EXCH.64 URZ, [UR4+0xb8], UR6 ;  /* 0x0000b80604ff75b2 */ /* 0x0004620008000100 */
[----:B------:R2:W1:Y:S01]  /*0bb0*/  SYNCS.EXCH.64 URZ, [UR4+0xa0], UR8 ;  /* 0x0000a00804ff75b2 */ /* 0x0004620008000100 */
[----:B------:R2:W1:Y:S01]  /*0bc0*/  SYNCS.EXCH.64 URZ, [UR4+0xc0], UR6 ;  /* 0x0000c00604ff75b2 */ /* 0x0004620008000100 */
[----:B------:R2:W1:Y:S01]  /*0bd0*/  SYNCS.EXCH.64 URZ, [UR4+0xa8], UR8 ;  /* 0x0000a80804ff75b2 */ /* 0x0004620008000100 */
[----:B------:R2:W1:Y:S02]  /*0be0*/  SYNCS.EXCH.64 URZ, [UR4+0xc8], UR6 ;  /* 0x0000c80604ff75b2 */ /* 0x0004640008000100 */
[----:B--2---:R-:W-:Y:S01]  /*0bf0*/  NOP ;  /* 0x0000000000007918 */ /* 0x004fe20000000000 */
.L_x_13:
[----:B------:R-:W2:Y:S01]  /*0c00*/  SHFL.IDX PT, R2, R80, RZ, 0x1f ;  /* 0x00001fff50027589 */ /* 0x000ea200000e0000 */
[----:B------:R-:W1:Y:S01]  /*0c10*/  S2UR UR48, SR_CgaCtaId ;  /* 0x00000000003079c3 */ /* 0x000e620000008800 */
[----:B------:R-:W-:Y:S01]  /*0c20*/  NOP ;  /* 0x0000000000007918 */ /* 0x000fe20000000000 */
[----:B--2---:R-:W-:-:S13]  /*0c30*/  ISETP.NE.AND P0, PT, R2, 0x3, PT ;  /* 0x000000030200780c */ /* 0x004fda0003f05270 */
[----:B-1----:R-:W-:Y:S05]  /*0c40*/  @P0 BRA `(.L_x_14) ;  /* 0x0000000000340947 */ /* 0x002fea0003800000 */
[----:B------:R-:W-:Y:S01]  /*0c50*/  UMOV UR4, 0x400 ;  /* 0x0000040000047882 */ /* 0x000fe20000000000 */
[----:B------:R-:W-:Y:S01]  /*0c60*/  UMOV UR6, 0x20 ;  /* 0x0000002000067882 */ /* 0x000fe20000000000 */
[----:B------:R-:W-:Y:S02]  /*0c70*/  ULEA UR4, UR48, UR4, 0x18 ;  /* 0x0000000430047291 */ /* 0x000fe4000f8ec0ff */
[----:B------:R-:W-:-:S04]  /*0c80*/  UIADD3 UR6, UPT, UPT, -UR6, 0x100000, URZ ;  /* 0x0010000006067890 */ /* 0x000fc8000fffe1ff */
[----:B------:R-:W-:Y:S02]  /*0c90*/  USHF.L.U32 UR7, UR6, 0xb, URZ ;  /* 0x0000000b06077899 */ /* 0x000fe400080006ff */
[----:B------:R-:W-:Y:S01]  /*0ca0*/  USHF.L.U32 UR6, UR6, 0x1, URZ ;  /* 0x0000000106067899 */ /* 0x000fe200080006ff */
[----:B------:R-:W-:Y:S01]  /*0cb0*/  ELECT P0, URZ, PT ;  /* 0x0000000000ff782f */ /* 0x000fe20003800000 */
[----:B------:R-:W1:Y:S10]  /*0cc0*/  FENCE.VIEW.ASYNC.S ;  /* 0x00000000000073c6 */ /* 0x000e740000000000 */
[----:B-1----:R1:W2:Y:S01]  /*0cd0*/  SYNCS.EXCH.64 URZ, [UR4+0xd0], UR6 ;  /* 0x0000d00604ff75b2 */ /* 0x0022a20008000100 */
[----:B------:R1:W1:Y:S01]  /*0ce0*/  SYNCS.EXCH.64 URZ, [UR4+0xe0], UR6 ;  /* 0x0000e00604ff75b2 */ /* 0x0002620008000100 */
[----:B------:R1:W1:Y:S01]  /*0cf0*/  SYNCS.EXCH.64 URZ, [UR4+0xd8], UR6 ;  /* 0x0000d80604ff75b2 */ /* 0x0002620008000100 */
[----:B------:R1:W1:Y:S01]  /*0d00*/  SYNCS.EXCH.64 URZ, [UR4+0xe8], UR6 ;  /* 0x0000e80604ff75b2 */ /* 0x0002620008000100 */
[----:B------:R-:W-:Y:S01]  /*0d10*/  NOP ;  /* 0x0000000000007918 */ /* 0x000fe20000000000 */
.L_x_14:
[----:B-1----:R-:W1:Y:S01]  /*0d20*/  LDCU UR4, c[0x0][0x36c] ;  /* 0x00006d80ff0477ac */ /* 0x002e620008000800 */
[----:B------:R-:W-:Y:S01]  /*0d30*/  ISETP.NE.OR P3, PT, R0, 0x2, !P3 ;  /* 0x000000020000780c */ /* 0x000fe20005f65670 */
[----:B------:R-:W-:Y:S01]  /*0d40*/  NOP ;  /* 0x0000000000007918 */ /* 0x000fe20000000000 */
[----:B------:R-:W-:Y:S01]  /*0d50*/  LOP3.LUT R0, R76, 0x1f, RZ, 0xc0, !PT ;  /* 0x0000001f4c007812 */ /* 0x000fe200078ec0ff */
[----:B------:R-:W-:Y:S02]  /*0d60*/  UISETP.NE.AND UP4, UPT, UR22, URZ, UPT ;  /* 0x000000ff1600728c */ /* 0x000fe4000bf85270 */
[----:B-1----:R-:W-:-:S09]  /*0d70*/  UISETP.EQ.U32.AND UP5, UPT, UR4, 0x1, UPT ;  /* 0x000000010400788c */ /* 0x002fd2000bfa2070 */
[----:B------:R-:W-:Y:S05]  /*0d80*/  BRA.U !UP5, `(.L_x_15) ;  /* 0x000000010d087547 */ /* 0x000fea000b800000 */
[----:B--234-:R-:W-:Y:S01]  /*0d90*/  UCGABAR_ARV ;  /* 0x00000000000079c7 */ /* 0x01cfe20008000000 */
[----:B------:R-:W-:Y:S05]  /*0da0*/  BRA `(.L_x_16) ;  /* 0x0000000000047947 */ /* 0x000fea0003800000 */
.L_x_15:
[----:B--234-:R-:W-:Y:S01]  /*0db0*/  NOP ;  /* 0x0000000000007918 */ /* 0x01cfe20000000000 */
.L_x_16:
[----:B------:R-:W1:Y:S01]  /*0dc0*/  S2UR UR46, SR_CTAID.X ;  /* 0x00000000002e79c3 */ /* 0x000e620000002500 */
[----:B------:R-:W-:-:S05]  /*0dd0*/  CS2R.32 R3, SR_CgaSize ;  /* 0x0000000000037805 */ /* 0x000fca0000008a00 */
[----:B------:R-:W-:-:S05]  /*0de0*/  IMAD R3, R3, -0xa0, RZ ;  /* 0xffffff6003037824 */ /* 0x000fca00078e02ff */
[----:B------:R-:W-:-:S14]  /*0df0*/  R2UR UR5, R3 ;  /* 0x00000000030572ca */ /* 0x000fdc00000e0000 */
[----:B------:R-:W2:Y:S01]  /*0e00*/  LDCU UR5, c[0x0][UR5+0x2b0] ;  /* 0x00005600050577ac */ /* 0x000ea20008000800 */
[----:B------:R-:W-:-:S05]  /*0e10*/  CS2R.32 R3, SR_CgaSize ;  /* 0x0000000000037805 */ /* 0x000fca0000008a00 */
[----:B------:R-:W-:-:S05]  /*0e20*/  IMAD R3, R3, -0xa0, RZ ;  /* 0xffffff6003037824 */ /* 0x000fca00078e02ff */
[----:B------:R-:W-:-:S14]  /*0e30*/  R2UR UR4, R3 ;  /* 0x00000000030472ca */ /* 0x000fdc00000e0000 */
[----:B------:R-:W3:Y:S01]  /*0e40*/  LDCU UR4, c[0x0][UR4+0x2b4] ;  /* 0x00005680040477ac */ /* 0x000ee20008000800 */
[----:B------:R-:W4:Y:S01]  /*0e50*/  S2UR UR45, SR_CTAID.Y ;  /* 0x00000000002d79c3 */ /* 0x000f220000002600 */
[----:B------:R-:W-:-:S05]  /*0e60*/  CS2R.32 R3, SR_CgaSize ;  /* 0x0000000000037805 */ /* 0x000fca0000008a00 */
[----:B------:R-:W-:-:S05]  /*0e70*/  IMAD R3, R3, -0xa0, RZ ;  /* 0xffffff6003037824 */ /* 0x000fca00078e02ff */
[----:B------:R-:W-:-:S14]  /*0e80*/  R2UR UR57, R3 ;  /* 0x00000000033972ca */ /* 0x000fdc00000e0000 */
[----:B------:R-:W3:Y:S01]  /*0e90*/  LDCU UR57, c[0x0][UR57+0x2a0] ;  /* 0x00005400393977ac */ /* 0x000ee20008000800 */
[----:B------:R-:W-:-:S05]  /*0ea0*/  CS2R.32 R3, SR_CgaSize ;  /* 0x0000000000037805 */ /* 0x000fca0000008a00 */
[----:B------:R-:W-:-:S05]  /*0eb0*/  IMAD R3, R3, -0xa0, RZ ;  /* 0xffffff6003037824 */ /* 0x000fca00078e02ff */
[----:B------:R-:W-:-:S14]  /*0ec0*/  R2UR UR60, R3 ;  /* 0x00000000033c72ca */ /* 0x000fdc00000e0000 */
[----:B------:R-:W3:Y:S01]  /*0ed0*/  LDCU UR60, c[0x0][UR60+0x2a4] ;  /* 0x000054803c3c77ac */ /* 0x000ee20008000800 */
[----:B------:R-:W-:Y:S02]  /*0ee0*/  ULOP3.LUT UR49, UR48, 0x1, URZ, 0xc0, !UPT ;  /* 0x0000000130317892 */ /* 0x000fe4000f8ec0ff */
[----:B------:R-:W-:Y:S02]  /*0ef0*/  USHF.R.U32.HI UR26, URZ, 0x1, UR48 ;  /* 0x00000001ff1a7899 */ /* 0x000fe40008011630 */
[----:B------:R-:W-:Y:S02]  /*0f00*/  UISETP.GT.U32.AND UP1, UPT, UR49, 0xffff, UPT ;  /* 0x0000ffff3100788c */ /* 0x000fe4000bf24070 */
[----:B------:R-:W-:Y:S01]  /*0f10*/  USHF.L.U32 UR28, UR48, 0xa, URZ ;  /* 0x0000000a301c7899 */ /* 0x000fe200080006ff */
[----:B-1----:R-:W-:Y:S01]  /*0f20*/  I2FP.F32.U32 R3, UR46 ;  /* 0x0000002e00037c45 */ /* 0x002fe20008201000 */
[----:B------:R-:W1:Y:S04]  /*0f30*/  LDCU UR23, c[0x0][0xb24] ;  /* 0x00016480ff1777ac */ /* 0x000e680008000800 */
[----:B--2---:R-:W-:Y:S01]  /*0f40*/  FMUL R3, R3, UR5 ;  /* 0x0000000503037c20 */ /* 0x004fe20008400000 */
[----:B------:R-:W2:Y:S01]  /*0f50*/  LDCU UR40, c[0x0][0xb24] ;  /* 0x00016480ff2877ac */ /* 0x000ea20008000800 */
[----:B----4-:R-:W-:Y:S01]  /*0f60*/  I2FP.F32.U32 R2, UR45 ;  /* 0x0000002d00027c45 */ /* 0x010fe20008201000 */
[----:B------:R-:W4:Y:S03]  /*0f70*/  LDCU UR30, c[0x0][0xb30] ;  /* 0x00016600ff1e77ac */ /* 0x000f260008000800 */
[----:B------:R-:W1:Y:S01]  /*0f80*/  F2I.U32.TRUNC.NTZ R3, R3 ;  /* 0x0000000300037305 */ /* 0x000e62000020f000 */
[----:B---3--:R-:W-:Y:S01]  /*0f90*/  FMUL R2, R2, UR4 ;  /* 0x0000000402027c20 */ /* 0x008fe20008400000 */
[----:B------:R-:W-:-:S02]  /*0fa0*/  ULOP3.LUT UR4, UR48, 0x2, URZ, 0xc0, !UPT ;  /* 0x0000000230047892 */ /* 0x000fc4000f8ec0ff */
[----:B------:R-:W-:Y:S02]  /*0fb0*/  USHF.L.U32 UR27, UR48, 0xb, URZ ;  /* 0x0000000b301b7899 */ /* 0x000fe400080006ff */
[----:B------:R-:W-:Y:S02]  /*0fc0*/  UISETP.GT.U32.AND UP0, UPT, UR4, 0xffff, UPT ;  /* 0x0000ffff0400788c */ /* 0x000fe4000bf04070 */
[----:B------:R-:W3:Y:S01]  /*0fd0*/  F2I.U32.TRUNC.NTZ R2, R2 ;  /* 0x0000000200027305 */ /* 0x000ee2000020f000 */
[----:B------:R-:W-:Y:S01]  /*0fe0*/  UMOV UR32, 0x5 ;  /* 0x0000000500207882 */ /* 0x000fe20000000000 */
[----:B------:R-:W-:Y:S02]  /*0ff0*/  USEL UR24, UR49, 0xffff, !UP1 ;  /* 0x0000ffff31187887 */ /* 0x000fe4000c800000 */
[----:B------:R-:W-:Y:S01]  /*1000*/  USEL UR25, UR4, 0xffff, !UP0 ;  /* 0x0000ffff04197887 */ /* 0x000fe2000c000000 */
[----:B-1----:R-:W-:Y:S02]  /*1010*/  R2UR UR5, R3 ;  /* 0x00000000030572ca */ /* 0x002fe400000e0000 */
[----:B---3--:R-:W-:-:S02]  /*1020*/  R2UR UR6, R2 ;  /* 0x00000000020672ca */ /* 0x008fc400000e0000 */
[----:B------:R-:W-:-:S09]  /*1030*/  PRMT R2, RZ, 0x7610, R2 ;  /* 0x00007610ff027816 */ /* 0x000fd20000000002 */
[----:B------:R-:W-:-:S04]  /*1040*/  UIADD3 UR5, UPT, UPT, -UR5, URZ, URZ ;  /* 0x000000ff05057290 */ /* 0x000fc8000fffe1ff */
[----:B------:R-:W-:Y:S02]  /*1050*/  UIMAD UR57, UR57, UR5, UR46 ;  /* 0x00000005393972a4 */ /* 0x000fe4000f8e022e */
[----:B------:R-:W-:-:S04]  /*1060*/  UIADD3 UR4, UPT, UPT, -UR6, URZ, URZ ;  /* 0x000000ff06047290 */ /* 0x000fc8000fffe1ff */
[----:B------:R-:W-:Y:S01]  /*1070*/  UIMAD UR60, UR60, UR4, UR45 ;  /* 0x000000043c3c72a4 */ /* 0x000fe2000f8e022d */
[----:B--2-4-:R-:W-:Y:S11]  /*1080*/  BRA.U UP4, `(.L_x_17) ;  /* 0x00000001043c7547 */ /* 0x014ff6000b800000 */
[----:B------:R-:W-:Y:S02]  /*1090*/  UISETP.NE.AND UP0, UPT, UR60, URZ, UPT ;  /* 0x000000ff3c00728c */ /* 0x000fe4000bf05270 */
[----:B------:R-:W-:Y:S02]  /*10a0*/  UISETP.NE.AND UP1, UPT, UR60, 0x1, UPT ;  /* 0x000000013c00788c */ /* 0x000fe4000bf25270 */
[----:B------:R-:W-:Y:S02]  /*10b0*/  UISETP.NE.AND UP2, UPT, UR57, URZ, UP0 ;  /* 0x000000ff3900728c */ /* 0x000fe40008745270 */
[----:B------:R-:W-:Y:S02]  /*10c0*/  USEL UR4, URZ, 0x2, UP0 ;  /* 0x00000002ff047887 */ /* 0x000fe40008000000 */
[----:B------:R-:W-:Y:S02]  /*10d0*/  USEL UR8, URZ, 0x1, UP2 ;  /* 0x00000001ff087887 */ /* 0x000fe40009000000 */
[----:B------:R-:W-:-:S02]  /*10e0*/  UISETP.NE.AND UP2, UPT, UR57, URZ, UPT ;  /* 0x000000ff3900728c */ /* 0x000fc4000bf45270 */
[----:B------:R-:W-:Y:S02]  /*10f0*/  USEL UR5, URZ, 0x4, UP1 ;  /* 0x00000004ff057887 */ /* 0x000fe40008800000 */
[----:B------:R-:W-:Y:S02]  /*1100*/  UISETP.NE.AND UP0, UPT, UR57, 0x1, UPT ;  /* 0x000000013900788c */ /* 0x000fe4000bf05270 */
[----:B------:R-:W-:Y:S02]  /*1110*/  USEL UR6, URZ, 0x8, UP1 ;  /* 0x00000008ff067887 */ /* 0x000fe40008800000 */
[----:B------:R-:W-:Y:S02]  /*1120*/  USEL UR7, UR5, 0x4, UP2 ;  /* 0x0000000405077887 */ /* 0x000fe40009000000 */
[----:B------:R-:W-:Y:S02]  /*1130*/  USEL UR4, UR4, 0x2, UP0 ;  /* 0x0000000204047887 */ /* 0x000fe40008000000 */
[----:B------:R-:W-:-:S02]  /*1140*/  USEL UR5, UR6, 0x8, UP0 ;  /* 0x0000000806057887 */ /* 0x000fc40008000000 */
[----:B------:R-:W-:-:S04]  /*1150*/  UIADD3 UR4, UPT, UPT, UR4, UR7, UR8 ;  /* 0x0000000704047290 */ /* 0x000fc8000fffe008 */
[----:B------:R-:W-:-:S06]  /*1160*/  UIADD3 UR4, UPT, UPT, UR4, UR5, URZ ;  /* 0x0000000504047290 */ /* 0x000fcc000fffe0ff */
[----:B------:R-:W-:-:S07]  /*1170*/  MOV R2, UR4 ;  /* 0x0000000400027c02 */ /* 0x000fce0008000f00 */
.L_x_17:
[----:B------:R-:W1:Y:S01]  /*1180*/  S2UR UR36, SR_CTAID.Z ;  /* 0x00000000002479c3 */ /* 0x000e620000002700 */
[----:B------:R-:W-:Y:S01]  /*1190*/  UISETP.GE.AND UP0, UPT, UR23, 0x1, UPT ;  /* 0x000000011700788c */ /* 0x000fe2000bf06270 */
[----:B------:R-:W-:-:S08]  /*11a0*/  UMOV UR31, 0x3 ;  /* 0x00000003001f7882 */ /* 0x000fd00000000000 */
[----:B------:R-:W-:Y:S05]  /*11b0*/  BRA.U !UP0, `(.L_x_18) ;  /* 0x0000000108d47547 */ /* 0x000fea000b800000 */
[----:B------:R-:W2:Y:S01]  /*11c0*/  LDCU.128 UR12, c[0x0][0xb10] ;  /* 0x00016200ff0c77ac */ /* 0x000ea20008000c00 */
[----:B------:R-:W3:Y:S01]  /*11d0*/  LDCU UR6, c[0x0][0x370] ;  /* 0x00006e00ff0677ac */ /* 0x000ee20008000800 */
[----:B------:R-:W4:Y:S01]  /*11e0*/  LDCU UR5, c[0x0][0x374] ;  /* 0x00006e80ff0577ac */ /* 0x000f220008000800 */
[----:B------:R-:W1:Y:S01]  /*11f0*/  LDCU UR29, c[0x0][0xb0c] ;  /* 0x00016180ff1d77ac */ /* 0x000e620008000800 */
[----:B------:R-:W1:Y:S01]  /*1200*/  LDCU UR4, c[0x0][0xb20] ;  /* 0x00016400ff0477ac */ /* 0x000e620008000800 */
[----:B------:R-:W1:Y:S01]  /*1210*/  LDCU.64 UR8, c[0x0][0xb28] ;  /* 0x00016500ff0877ac */ /* 0x000e620008000a00 */
[----:B--2---:R-:W-:Y:S02]  /*1220*/  UISETP.NE.AND UP0, UPT, UR14, 0x1, UPT ;  /* 0x000000010e00788c */ /* 0x004fe4000bf05270 */
[----:B----4-:R-:W-:Y:S02]  /*1230*/  UIMAD.WIDE.U32 UR10, UR5, UR15, URZ ;  /* 0x0000000f050a72a5 */ /* 0x010fe4000f8e00ff */
[----:B---3--:R-:W-:-:S02]  /*1240*/  UIMAD.WIDE.U32 UR18, UR6, UR12, URZ ;  /* 0x0000000c061272a5 */ /* 0x008fc4000f8e00ff */
[----:B-1----:R-:W-:Y:S02]  /*1250*/  UISETP.NE.AND UP1, UPT, UR29, 0x1, UPT ;  /* 0x000000011d00788c */ /* 0x002fe4000bf25270 */
[----:B------:R-:W-:Y:S01]  /*1260*/  UISETP.NE.AND UP2, UPT, UR23, 0x1, UPT ;  /* 0x000000011700788c */ /* 0x000fe2000bf45270 */
[----:B------:R-:W-:Y:S02]  /*1270*/  UMOV UR10, UR11 ;  /* 0x0000000b000a7c82 */ /* 0x000fe40008000000 */
[----:B------:R-:W-:Y:S01]  /*1280*/  UMOV UR18, UR19 ;  /* 0x0000001300127c82 */ /* 0x000fe20008000000 */
[----:B------:R-:W-:Y:S02]  /*1290*/  @UP0 USHF.R.U32.HI UR5, URZ, UR4, UR10 ;  /* 0x00000004ff050299 */ /* 0x000fe4000801160a */
[----:B------:R-:W-:Y:S02]  /*12a0*/  UIMAD.WIDE.U32 UR20, UR45, UR15, URZ ;  /* 0x0000000f2d1472a5 */ /* 0x000fe4000f8e00ff */
[----:B------:R-:W-:-:S02]  /*12b0*/  UIMAD.WIDE.U32 UR10, UR5, UR8, URZ ;  /* 0x00000008050a72a5 */ /* 0x000fc4000f8e00ff */
[----:B------:R-:W-:Y:S02]  /*12c0*/  @UP1 USHF.R.U32.HI UR6, URZ, UR13, UR18 ;  /* 0x0000000dff061299 */ /* 0x000fe40008011612 */
[----:B------:R-:W-:Y:S02]  /*12d0*/  UIMAD.WIDE.U32 UR16, UR46, UR12, URZ ;  /* 0x0000000c2e1072a5 */ /* 0x000fe4000f8e00ff */
[----:B------:R-:W-:Y:S01]  /*12e0*/  UIMAD.WIDE.U32 UR18, UR6, UR8, URZ ;  /* 0x00000008061272a5 */ /* 0x000fe2000f8e00ff */
[----:B------:R-:W-:Y:S01]  /*12f0*/  UMOV UR20, UR21 ;  /* 0x0000001500147c82 */ /* 0x000fe20008000000 */
[----:B------:R-:W-:Y:S01]  /*1300*/  UMOV UR10, UR11 ;  /* 0x0000000b000a7c82 */ /* 0x000fe20008000000 */
[----:B------:R-:W-:Y:S02]  /*1310*/  USHF.R.U32.HI UR20, URZ, UR4, UR20 ;  /* 0x00000004ff147299 */ /* 0x000fe40008011614 */
[----:B------:R-:W-:Y:S02]  /*1320*/  @UP2 USHF.R.U32.HI UR5, URZ, UR9, UR10 ;  /* 0x00000009ff052299 */ /* 0x000fe4000801160a */
[----:B------:R-:W-:Y:S01]  /*1330*/  UMOV UR7, UR19 ;  /* 0x0000001300077c82 */ /* 0x000fe20008000000 */
[----:B------:R-:W-:Y:S01]  /*1340*/  UMOV UR16, UR17 ;  /* 0x0000001100107c82 */ /* 0x000fe20008000000 */
[----:B------:R-:W-:-:S02]  /*1350*/  @UP2 USHF.R.U32.HI UR6, URZ, UR9, UR7 ;  /* 0x00000009ff062299 */ /* 0x000fc40008011607 */
[----:B------:R-:W-:Y:S02]  /*1360*/  USHF.R.U32.HI UR13, URZ, UR13, UR16 ;  /* 0x0000000dff0d7299 */ /* 0x000fe40008011610 */
[----:B------:R-:W-:Y:S02]  /*1370*/  USEL UR4, UR45, UR20, !UP0 ;  /* 0x000000142d047287 */ /* 0x000fe4000c000000 */
[----:B------:R-:W-:Y:S02]  /*1380*/  UIMAD UR7, UR5, UR23, URZ ;  /* 0x00000017050772a4 */ /* 0x000fe4000f8e02ff */
[----:B------:R-:W-:Y:S02]  /*1390*/  USEL UR5, UR46, UR13, !UP1 ;  /* 0x0000000d2e057287 */ /* 0x000fe4000c800000 */
[----:B------:R-:W-:Y:S02]  /*13a0*/  UIMAD UR12, UR6, UR23, URZ ;  /* 0x00000017060c72a4 */ /* 0x000fe4000f8e02ff */
[----:B------:R-:W-:-:S02]  /*13b0*/  UISETP.GE.AND UP0, UPT, UR4, UR7, UPT ;  /* 0x000000070400728c */ /* 0x000fc4000bf06270 */
[----:B------:R-:W-:Y:S02]  /*13c0*/  UIMAD.WIDE.U32 UR10, UR4, UR8, URZ ;  /* 0x00000008040a72a5 */ /* 0x000fe4000f8e00ff */
[----:B------:R-:W-:Y:S02]  /*13d0*/  UISETP.GE.OR UP0, UPT, UR5, UR12, UP0 ;  /* 0x0000000c0500728c */ /* 0x000fe40008706670 */
[----:B------:R-:W-:Y:S02]  /*13e0*/  UIMAD.WIDE.U32 UR12, UR5, UR8, URZ ;  /* 0x00000008050c72a5 */ /* 0x000fe4000f8e00ff */
[----:B------:R-:W-:Y:S01]  /*13f0*/  UIADD3 UR10, UPT, UPT, -UR4, URZ, URZ ;  /* 0x000000ff040a7290 */ /* 0x000fe2000fffe1ff */
[----:B------:R-:W-:Y:S01]  /*1400*/  UMOV UR8, UR11 ;  /* 0x0000000b00087c82 */ /* 0x000fe20008000000 */
[----:B------:R-:W-:Y:S02]  /*1410*/  UIADD3 UR11, UPT, UPT, -UR5, URZ, URZ ;  /* 0x000000ff050b7290 */ /* 0x000fe4000fffe1ff */
[----:B------:R-:W-:-:S03]  /*1420*/  USHF.R.U32.HI UR8, URZ, UR9, UR8 ;  /* 0x00000009ff087299 */ /* 0x000fc60008011608 */
[----:B------:R-:W-:Y:S01]  /*1430*/  @!UP0 UMOV UR7, UR13 ;  /* 0x0000000d00078c82 */ /* 0x000fe20008000000 */
[----:B------:R-:W-:Y:S02]  /*1440*/  UIMAD UR45, UR14, UR10, UR45 ;  /* 0x0000000a0e2d72a4 */ /* 0x000fe4000f8e022d */
[----:B------:R-:W-:Y:S02]  /*1450*/  USEL UR8, UR4, UR8, !UP2 ;  /* 0x0000000804087287 */ /* 0x000fe4000d000000 */
[----:B------:R-:W-:Y:S02]  /*1460*/  @!UP0 USHF.R.U32.HI UR7, URZ, UR9, UR7 ;  /* 0x00000009ff078299 */ /* 0x000fe40008011607 */
[----:B------:R-:W-:Y:S02]  /*1470*/  UIADD3 UR9, UPT, UPT, -UR8, URZ, URZ ;  /* 0x000000ff08097290 */ /* 0x000fe4000fffe1ff */
[----:B------:R-:W-:Y:S02]  /*1480*/  @!UP0 USEL UR7, UR5, UR7, !UP2 ;  /* 0x0000000705078287 */ /* 0x000fe4000d000000 */
[----:B------:R-:W-:-:S02]  /*1490*/  UIMAD UR9, UR23, UR9, UR4 ;  /* 0x00000009170972a4 */ /* 0x000fc4000f8e0204 */
[----:B------:R-:W-:Y:S02]  /*14a0*/  @!UP0 UIADD3 UR8, UPT, UPT, UR8, -UR7, URZ ;  /* 0x8000000708088290 */ /* 0x000fe4000fffe0ff */
[----:B------:R-:W-:Y:S02]  /*14b0*/  @!UP0 UIMAD UR6, UR9, UR6, UR7 ;  /* 0x00000006090682a4 */ /* 0x000fe4000f8e0207 */
[----:B------:R-:W-:Y:S02]  /*14c0*/  @!UP0 UIMAD UR4, UR8, UR23, UR5 ;  /* 0x00000017080482a4 */ /* 0x000fe4000f8e0205 */
[----:B------:R-:W-:Y:S02]  /*14d0*/  UIMAD UR46, UR29, UR11, UR46 ;  /* 0x0000000b1d2e72a4 */ /* 0x000fe4000f8e022e */
[----:B------:R-:W-:Y:S01]  /*14e0*/  UIMAD UR45, UR4, UR14, UR45 ;  /* 0x0000000e042d72a4 */ /* 0x000fe2000f8e022d */
[----:B------:R-:W-:Y:S02]  /*14f0*/  @!UP0 UMOV UR5, UR6 ;  /* 0x0000000600058c82 */ /* 0x000fe40008000000 */
[----:B------:R-:W-:-:S12]  /*1500*/  UIMAD UR46, UR5, UR29, UR46 ;  /* 0x0000001d052e72a4 */ /* 0x000fd8000f8e022e */
.L_x_18:
[----:B------:R-:W-:Y:S02]  /*1510*/  UISETP.NE.AND UP1, UPT, UR30, 0x1, UPT ;  /* 0x000000011e00788c */ /* 0x000fe4000bf25270 */
[----:B------:R-:W-:Y:S02]  /*1520*/  ULOP3.LUT UR24, UR24, 0xffff, URZ, 0xc0, !UPT ;  /* 0x0000ffff18187892 */ /* 0x000fe4000f8ec0ff */
[----:B------:R-:W-:Y:S02]  /*1530*/  ULOP3.LUT UR21, UR25, 0xffff, URZ, 0xc0, !UPT ;  /* 0x0000ffff19157892 */ /* 0x000fe4000f8ec0ff */
[----:B------:R-:W-:Y:S02]  /*1540*/  UISETP.NE.AND UP0, UPT, UR22, 0x2, UPT ;  /* 0x000000021600788c */ /* 0x000fe4000bf05270 */
[----:B------:R-:W-:Y:S02]  /*1550*/  ULOP3.LUT UR28, UR28, 0x800, URZ, 0xc0, !UPT ;  /* 0x000008001c1c7892 */ /* 0x000fe4000f8ec0ff */
[----:B------:R-:W-:-:S02]  /*1560*/  ULOP3.LUT UR27, UR27, 0x800, URZ, 0xc0, !UPT ;  /* 0x000008001b1b7892 */ /* 0x000fc4000f8ec0ff */
[----:B------:R-:W-:Y:S02]  /*1570*/  USHF.L.U32 UR24, UR32, UR24, URZ ;  /* 0x0000001820187299 */ /* 0x000fe400080006ff */
[----:B------:R-:W-:Y:S01]  /*1580*/  USHF.L.U32 UR21, UR31, UR21, URZ ;  /* 0x000000151f157299 */ /* 0x000fe200080006ff */
[----:B------:R-:W-:Y:S11]  /*1590*/  BRA.U UP1, `(.L_x_19) ;  /* 0x0000000101447547 */ /* 0x000ff6000b800000 */
[----:B------:R-:W2:Y:S01]  /*15a0*/  LDCU.128 UR8, c[0x0][0xb10] ;  /* 0x00016200ff0877ac */ /* 0x000ea20008000c00 */
[----:B------:R-:W3:Y:S01]  /*15b0*/  LDCU UR12, c[0x0][0xb0c] ;  /* 0x00016180ff0c77ac */ /* 0x000ee20008000800 */
[----:B------:R-:W4:Y:S01]  /*15c0*/  LDCU UR13, c[0x0][0xb20] ;  /* 0x00016400ff0d77ac */ /* 0x000f220008000800 */
[----:B--2---:R-:W-:Y:S02]  /*15d0*/  UIMAD.WIDE.U32 UR6, UR46, UR8, URZ ;  /* 0x000000082e0672a5 */ /* 0x004fe4000f8e00ff */
[----:B------:R-:W-:Y:S02]  /*15e0*/  UIMAD.WIDE.U32 UR4, UR45, UR11, URZ ;  /* 0x0000000b2d0472a5 */ /* 0x000fe4000f8e00ff */
[----:B---3--:R-:W-:Y:S02]  /*15f0*/  UISETP.NE.AND UP2, UPT, UR12, 0x1, UPT ;  /* 0x000000010c00788c */ /* 0x008fe4000bf45270 */
[----:B------:R-:W-:Y:S01]  /*1600*/  UISETP.NE.AND UP1, UPT, UR10, 0x1, UPT ;  /* 0x000000010a00788c */ /* 0x000fe2000bf25270 */
[----:B------:R-:W-:-:S02]  /*1610*/  UMOV UR6, UR7 ;  /* 0x0000000700067c82 */ /* 0x000fc40008000000 */
[----:B------:R-:W-:Y:S01]  /*1620*/  UMOV UR4, UR5 ;  /* 0x0000000500047c82 */ /* 0x000fe20008000000 */
[----:B------:R-:W-:Y:S02]  /*1630*/  USHF.R.U32.HI UR9, URZ, UR9, UR6 ;  /* 0x00000009ff097299 */ /* 0x000fe40008011606 */
[----:B----4-:R-:W-:Y:S02]  /*1640*/  USHF.R.U32.HI UR4, URZ, UR13, UR4 ;  /* 0x0000000dff047299 */ /* 0x010fe40008011604 */
[----:B------:R-:W-:Y:S02]  /*1650*/  USEL UR5, UR46, UR9, !UP2 ;  /* 0x000000092e057287 */ /* 0x000fe4000d000000 */
[----:B------:R-:W-:-:S04]  /*1660*/  USEL UR4, UR45, UR4, !UP1 ;  /* 0x000000042d047287 */ /* 0x000fc8000c800000 */
[----:B------:R-:W-:Y:S02]  /*1670*/  UIADD3 UR6, UPT, UPT, UR5, -UR4, URZ ;  /* 0x8000000405067290 */ /* 0x000fe4000fffe0ff */
[----:B------:R-:W-:Y:S02]  /*1680*/  UIADD3 UR4, UPT, UPT, -UR5, UR4, URZ ;  /* 0x0000000405047290 */ /* 0x000fe4000fffe1ff */
[----:B------:R-:W-:Y:S02]  /*1690*/  UIMAD UR45, UR6, UR10, UR45 ;  /* 0x0000000a062d72a4 */ /* 0x000fe4000f8e022d */
[----:B------:R-:W-:-:S12]  /*16a0*/  UIMAD UR46, UR4, UR12, UR46 ;  /* 0x0000000c042e72a4 */ /* 0x000fd8000f8e022e */
.L_x_19:
[----:B------:R-:W-:Y:S05]  /*16b0*/  BRA.U !UP5, `(.L_x_20) ;  /* 0x000000010d0c7547 */ /* 0x000fea000b800000 */
[----:B------:R-:W-:Y:S01]  /*16c0*/  UCGABAR_WAIT ;  /* 0x0000000000007dc7 */ /* 0x000fe20008000000 */
[----:B------:R-:W-:Y:S01]  /*16d0*/  CCTL.IVALL ;  /* 0x00000000ff00798f */ /* 0x000fe20002000000 */
[----:B------:R-:W-:Y:S05]  /*16e0*/  BRA `(.L_x_21) ;  /* 0x0000000000047947 */ /* 0x000fea0003800000 */
.L_x_20:
[----:B------:R-:W-:Y:S06]  /*16f0*/  BAR.SYNC.DEFER_BLOCKING 0x0 ;  /* 0x0000000000007b1d */ /* 0x000fec0000010000 */
.L_x_21:
[----:B------:R-:W-:Y:S05]  /*1700*/  BRA.U UP0, `(.L_x_22) ;  /* 0x0000001100f87547 */ /* 0x000fea000b800000 */
[----:B------:R-:W2:Y:S01]  /*1710*/  LDCU UR6, c[0x0][0x38c] ;  /* 0x00007180ff0677ac */ /* 0x000ea20008000800 */
[----:B------:R-:W-:Y:S01]  /*1720*/  PLOP3.LUT P1, PT, PT, PT, UP3, 0x80, 0x8 ;  /* 0x000000000008781c */ /* 0x000fe20003f2f038 */
[----:B------:R-:W-:Y:S01]  /*1730*/  IMAD.MOV.U32 R12, RZ, RZ, 0x1 ;  /* 0x00000001ff0c7424 */ /* 0x000fe200078e00ff */
[----:B------:R-:W-:Y:S01]  /*1740*/  ISETP.EQ.OR P2, PT, R0, RZ, P3 ;  /* 0x000000ff0000720c */ /* 0x000fe20001f42670 */
[----:B------:R-:W-:Y:S01]  /*1750*/  UISETP.NE.AND UP1, UPT, UR22, URZ, UPT ;  /* 0x000000ff1600728c */ /* 0x000fe2000bf25270 */
[----:B------:R-:W-:Y:S02]  /*1760*/  PLOP3.LUT P1, PT, P1, PT, PT, 0x8, 0x80 ;  /* 0x000000000080781c */ /* 0x000fe40000f2e170 */
[----:B------:R-:W-:Y:S01]  /*1770*/  CS2R R10, SRZ ;  /* 0x00000000000a7805 */ /* 0x000fe2000001ff00 */
[----:B------:R-:W-:Y:S01]  /*1780*/  IMAD.MOV.U32 R9, RZ, RZ, RZ ;  /* 0x000000ffff097224 */ /* 0x000fe200078e00ff */
[----:B------:R-:W3:Y:S01]  /*1790*/  LDCU UR41, c[0x0][0x370] ;  /* 0x00006e00ff2977ac */ /* 0x000ee20008000800 */
[----:B------:R-:W-:Y:S01]  /*17a0*/  IMAD.MOV.U32 R8, RZ, RZ, 0x1 ;  /* 0x00000001ff087424 */ /* 0x000fe200078e00ff */
[----:B------:R-:W4:Y:S01]  /*17b0*/  LDCU.64 UR30, c[0x0][0x348] ;  /* 0x00006900ff1e77ac */ /* 0x000f220008000a00 */
[----:B------:R-:W1:Y:S01]  /*17c0*/  LDCU UR39, c[0x0][0x374] ;  /* 0x00006e80ff2777ac */ /* 0x000e620008000800 */
[----:B--2---:R-:W-:-:S02]  /*17d0*/  UIADD3 UR5, UPT, UPT, UR6, 0x3f, URZ ;  /* 0x0000003f06057890 */ /* 0x004fc4000fffe0ff */
[----:B------:R-:W-:Y:S02]  /*17e0*/  UIADD3 UR50, UPT, UPT, UR6, 0x7e, URZ ;  /* 0x0000007e06327890 */ /* 0x000fe4000fffe0ff */
[----:B------:R-:W-:-:S04]  /*17f0*/  USHF.R.S32.HI UR4, URZ, 0x1f, UR5 ;  /* 0x0000001fff047899 */ /* 0x000fc80008011405 */
[----:B------:R-:W-:Y:S02]  /*1800*/  ULEA.HI UR4, UR4, UR5, URZ, 0x6 ;  /* 0x0000000504047291 */ /* 0x000fe4000f8f30ff */
[----:B------:R-:W-:Y:S02]  /*1810*/  USHF.L.U32 UR5, UR26, 0x5, URZ ;  /* 0x000000051a057899 */ /* 0x000fe400080006ff */
[----:B------:R-:W-:Y:S02]  /*1820*/  USHF.R.S32.HI UR43, URZ, 0x6, UR4 ;  /* 0x00000006ff2b7899 */ /* 0x000fe40008011404 */
[----:B------:R-:W-:Y:S02]  /*1830*/  UIADD3 UR4, UPT, UPT, UR6, -0x1, URZ ;  /* 0xffffffff06047890 */ /* 0x000fe4000fffe0ff */
[----:B------:R-:W-:Y:S02]  /*1840*/  UISETP.LT.U32.AND UP0, UPT, UR43, 0x5, UPT ;  /* 0x000000052b00788c */ /* 0x000fe4000bf01070 */
[----:B------:R-:W-:-:S02]  /*1850*/  UISETP.GE.U32.AND UP2, UPT, UR4, -0x7f, UPT ;  /* 0xffffff810400788c */ /* 0x000fc4000bf46070 */
[----:B------:R-:W-:Y:S02]  /*1860*/  USEL UR42, UR43, 0x5, UP0 ;  /* 0x000000052b2a7887 */ /* 0x000fe40008000000 */
[----:B------:R-:W-:Y:S02]  /*1870*/  ULOP3.LUT UR44, UR5, 0x20, URZ, 0xe2, !UPT ;  /* 0x00000020052c7892 */ /* 0x000fe4000f8ee2ff */
[----:B------:R-:W-:Y:S02]  /*1880*/  UIADD3 UR25, UPT, UPT, UR42, -0x1, URZ ;  /* 0xffffffff2a197890 */ /* 0x000fe4000fffe0ff */
[----:B------:R-:W-:Y:S02]  /*1890*/  USEL UR26, UR34, 0x2, UP1 ;  /* 0x00000002221a7887 */ /* 0x000fe40008800000 */
[----:B------:R-:W-:Y:S02]  /*18a0*/  UIADD3 UR47, UPT, UPT, UR43, -UR42, URZ ;  /* 0x8000002a2b2f7290 */ /* 0x000fe4000fffe0ff */
[----:B------:R-:W-:Y:S01]  /*18b0*/  @UP2 UIADD3 UR25, UPT, UPT, UR42, URZ, URZ ;  /* 0x000000ff2a192290 */ /* 0x000fe2000fffe0ff */
[----:B------:R-:W-:-:S03]  /*18c0*/  UMOV UR5, URZ ;  /* 0x000000ff00057c82 */ /* 0x000fc60008000000 */
[----:B-1-34-:R-:W-:-:S12]  /*18d0*/  UIADD3 UR25, UPT, UPT, UR25, 0x1, URZ ;  /* 0x0000000119197890 */ /* 0x01afd8000fffe0ff */
.L_x_42:
[----:B------:R-:W-:Y:S01]  /*18e0*/  UISETP.NE.AND UP0, UPT, UR48, URZ, UPT ;  /* 0x000000ff3000728c */ /* 0x000fe2000bf05270 */
[----:B------:R-:W1:Y:S08]  /*18f0*/  S2UR UR48, SR_CgaCtaId ;  /* 0x00000000003079c3 */ /* 0x000e700000008800 */
[----:B------:R-:W-:Y:S05]  /*1900*/  BRA.U UP0, `(.L_x_23) ;  /* 0x0000000100347547 */ /* 0x000fea000b800000 */
[----:B------:R-:W2:Y:S01]  /*1910*/  S2R R0, SR_CgaCtaId ;  /* 0x0000000000007919 */ /* 0x000ea20000008800 */
[----:B------:R-:W-:-:S04]  /*1920*/  MOV R2, 0x400 ;  /* 0x0000040000027802 */ /* 0x000fc80000000f00 */
[----:B--2---:R-:W-:Y:S02]  /*1930*/  LEA R0, R0, R2, 0x18 ;  /* 0x0000000200007211 */ /* 0x004fe400078ec0ff */
[----:B------:R-:W-:-:S03]  /*1940*/  SHF.L.U32 R2, R8, 0x1f, RZ ;  /* 0x0000001f08027819 */ /* 0x000fc600000006ff */
[----:B------:R-:W-:-:S04]  /*1950*/  IMAD R0, R9, 0x8, R0 ;  /* 0x0000000809007824 */ /* 0x000fc800078e0200 */
[----:B------:R-:W2:Y:S02]  /*1960*/  SYNCS.PHASECHK.TRANS64.TRYWAIT P0, [R0+URZ+0xe0], R2 ;  /* 0x0000e002000075a7 */ /* 0x000ea400080011ff */
[----:B--2---:R-:W-:Y:S05]  /*1970*/  @!P0 BRA `(.L_x_24) ;  /* 0x0000004c00e88947 */ /* 0x004fea0003800000 */
.L_x_103:
[----:B------:R-:W-:Y:S01]  /*1980*/  VIADD R9, R9, 0x1 ;  /* 0x0000000109097836 */ /* 0x000fe20000000000 */
[----:B------:R2:W-:Y:S04]  /*1990*/  SYNCS.ARRIVE.TRANS64.A1T0 RZ, [R0+URZ+0xd0], RZ ;  /* 0x0000d0ff00ff79a7 */ /* 0x0005e800081000ff */
[----:B------:R-:W-:-:S04]  /*19a0*/  ISETP.NE.AND P0, PT, R9, 0x2, PT ;  /* 0x000000020900780c */ /* 0x000fc80003f05270 */
[----:B------:R-:W-:Y:S02]  /*19b0*/  SEL R9, R9, RZ, P0 ;  /* 0x000000ff09097207 */ /* 0x000fe40000000000 */
[----:B--2---:R-:W-:-:S04]  /*19c0*/  SEL R0, RZ, 0x1, P0 ;  /* 0x00000001ff007807 */ /* 0x004fc80000000000 */
[----:B------:R-:W-:-:S07]  /*19d0*/  LOP3.LUT R8, R8, R0, RZ, 0x3c, !PT ;  /* 0x0000000008087212 */ /* 0x000fce00078e3cff */
.L_x_23:
[----:B------:R-:W-:Y:S01]  /*19e0*/  UMOV UR6, 0x400 ;  /* 0x0000040000067882 */ /* 0x000fe20000000000 */
[----:B------:R-:W-:Y:S01]  /*19f0*/  SHF.L.U32 R0, R12, 0x1f, RZ ;  /* 0x0000001f0c007819 */ /* 0x000fe200000006ff */
[----:B-1----:R-:W-:Y:S02]  /*1a00*/  ULEA UR6, UR48, UR6, 0x18 ;  /* 0x0000000630067291 */ /* 0x002fe4000f8ec0ff */
[----:B------:R-:W-:Y:S02]  /*1a10*/  UISETP.GE.U32.AND UP0, UPT, UR50, 0x7f, UPT ;  /* 0x0000007f3200788c */ /* 0x000fe4000bf06070 */
[----:B------:R-:W-:Y:S02]  /*1a20*/  ULEA UR4, UR5, UR6, 0x3 ;  /* 0x0000000605047291 */ /* 0x000fe4000f8e18ff */
[----:B------:R-:W-:Y:S02]  /*1a30*/  ULEA UR11, UR45, UR49, 0x1 ;  /* 0x000000312d0b7291 */ /* 0x000fe4000f8e08ff */
[----:B------:R-:W-:-:S02]  /*1a40*/  ULEA UR35, UR46, UR44, 0x6 ;  /* 0x0000002c2e237291 */ /* 0x000fc4000f8e30ff */
[----:B------:R-:W-:Y:S01]  /*1a50*/  USHF.L.U32 UR11, UR11, 0x5, URZ ;  /* 0x000000050b0b7899 */ /* 0x000fe200080006ff */
[----:B------:R-:W-:Y:S02]  /*1a60*/  UMOV UR13, URZ ;  /* 0x000000ff000d7c82 */ /* 0x000fe40008000000 */
[----:B------:R1:W2:Y:S01]  /*1a70*/  SYNCS.PHASECHK.TRANS64.TRYWAIT P0, [UR4+0x28], R0 ;  /* 0x00002800ff0075a7 */ /* 0x0002a20008001104 */
[----:B------:R-:W-:Y:S08]  /*1a80*/  BRA.U !UP0, `(.L_x_25) ;  /* 0x0000000108c47547 */ /* 0x000ff0000b800000 */
[----:B------:R-:W-:Y:S01]  /*1a90*/  UMOV UR7, URZ ;  /* 0x000000ff00077c82 */ /* 0x000fe20008000000 */
[----:B------:R-:W-:-:S05]  /*1aa0*/  UMOV UR4, UR5 ;  /* 0x0000000500047c82 */ /* 0x000fca0008000000 */
.L_x_31:
[----:B------:R-:W-:Y:S01]  /*1ab0*/  ULEA UR33, UR4, UR6, 0x3 ;  /* 0x0000000604217291 */ /* 0x000fe2000f8e18ff */
[----:B------:R-:W-:Y:S01]  /*1ac0*/  @!P3 MOV R2, 0x2000 ;  /* 0x000020000002b802 */ /* 0x000fe20000000f00 */
[----:B--2-4-:R-:W-:Y:S10]  /*1ad0*/  @P0 BRA `(.L_x_26) ;  /* 0x00000000000c0947 */ /* 0x014ff40003800000 */
[----:B------:R-:W-:-:S04]  /*1ae0*/  SHF.L.U32 R3, R12, 0x1f, RZ ;  /* 0x0000001f0c037819 */ /* 0x000fc800000006ff */
[----:B------:R-:W2:Y:S02]  /*1af0*/  SYNCS.PHASECHK.TRANS64.TRYWAIT P0, [UR33+0x28], R3 ;  /* 0x00002803ff0075a7 */ /* 0x000ea40008001121 */
[----:B--2---:R-:W-:Y:S05]  /*1b00*/  @!P0 BRA `(.L_x_27) ;  /* 0x0000004c00988947 */ /* 0x004fea0003800000 */
.L_x_26:
[----:B------:R2:W-:Y:S01]  /*1b10*/  @!P3 SYNCS.ARRIVE.TRANS64 RZ, [UR33], R2 ;  /* 0x00000002ffffb9a7 */ /* 0x0005e20008000021 */
[----:B------:R-:W-:-:S04]  /*1b20*/  ULOP3.LUT UR5, UR26, 0x2, URZ, 0xfc, !UPT ;  /* 0x000000021a057892 */ /* 0x000fc8000f8efcff */
[----:B------:R-:W-:-:S09]  /*1b30*/  UISETP.NE.AND UP0, UPT, UR5, 0x2, UPT ;  /* 0x000000020500788c */ /* 0x000fd2000bf05270 */
[----:B------:R-:W-:Y:S05]  /*1b40*/  BRA.U UP0, `(.L_x_28) ;  /* 0x0000000100047547 */ /* 0x000fea000b800000 */
[----:B------:R-:W-:Y:S05]  /*1b50*/  BPT.TRAP 0x1 ;  /* 0x000000040000795c */ /* 0x000fea0000300000 */
.L_x_28:
[----:B------:R-:W-:Y:S04]  /*1b60*/  BSSY.RECONVERGENT B0, `(.L_x_29) ;  /* 0x0000003000007945 */ /* 0x000fe80003800200 */
[----:B------:R-:W-:Y:S05]  /*1b70*/  @P2 BRA `(.L_x_30) ;  /* 0x0000000000042947 */ /* 0x000fea0003800000 */
[----:B------:R-:W-:Y:S05]  /*1b80*/  BPT.TRAP 0x1 ;  /* 0x000000040000795c */ /* 0x000fea0000300000 */
.L_x_30:
[----:B------:R-:W-:Y:S05]  /*1b90*/  BSYNC.RECONVERGENT B0 ;  /* 0x0000000000007941 */ /* 0x000fea0003800200 */
.L_x_29:
[----:B------:R-:W-:Y:S02]  /*1ba0*/  UIADD3 UR5, UPT, UPT, UR4, 0x1, URZ ;  /* 0x0000000104057890 */ /* 0x000fe4000fffe0ff */
[----:B------:R-:W-:Y:S02]  /*1bb0*/  USHF.L.U32 UR4, UR4, 0xc, URZ ;  /* 0x0000000c04047899 */ /* 0x000fe400080006ff */
[----:B------:R-:W-:Y:S02]  /*1bc0*/  UISETP.NE.AND UP0, UPT, UR5, 0x5, UPT ;  /* 0x000000050500788c */ /* 0x000fe4000bf05270 */
[----:B------:R-:W-:Y:S02]  /*1bd0*/  USHF.L.U32 UR34, UR7, 0x6, URZ ;  /* 0x0000000607227899 */ /* 0x000fe400080006ff */
[----:B------:R-:W-:Y:S02]  /*1be0*/  USEL UR9, URZ, 0x1, UP0 ;  /* 0x00000001ff097887 */ /* 0x000fe40008000000 */
[----:B------:R-:W-:-:S02]  /*1bf0*/  USEL UR5, UR5, URZ, UP0 ;  /* 0x000000ff05057287 */ /* 0x000fc40008000000 */
[----:B------:R-:W-:Y:S02]  /*1c00*/  UIADD3 UR14, UP0, UPT, UR30, 0x180, URZ ;  /* 0x000001801e0e7890 */ /* 0x000fe4000ff1e0ff */
[----:B------:R-:W-:Y:S01]  /*1c10*/  ULEA UR8, UR5, UR6, 0x3 ;  /* 0x0000000605087291 */ /* 0x000fe2000f8e18ff */
[----:B------:R-:W-:Y:S01]  /*1c20*/  LOP3.LUT R12, R12, UR9, RZ, 0x3c, !PT ;  /* 0x000000090c0c7c12 */ /* 0x000fe2000f8e3cff */
[----:B------:R-:W-:Y:S02]  /*1c30*/  UIADD3 UR7, UPT, UPT, UR7, 0x1, URZ ;  /* 0x0000000107077890 */ /* 0x000fe4000fffe0ff */
[----:B------:R-:W-:Y:S01]  /*1c40*/  UIADD3 UR16, UP1, UPT, UR30, 0x80, URZ ;  /* 0x000000801e107890 */ /* 0x000fe2000ff3e0ff */
[----:B-1----:R-:W-:Y:S01]  /*1c50*/  SHF.L.U32 R0, R12, 0x1f, RZ ;  /* 0x0000001f0c007819 */ /* 0x002fe200000006ff */
[----:B------:R-:W-:Y:S02]  /*1c60*/  ULOP3.LUT UR32, UR28, UR4, URZ, 0xfc, !UPT ;  /* 0x000000041c207292 */ /* 0x000fe4000f8efcff */
[----:B------:R-:W-:Y:S01]  /*1c70*/  UIADD3.X UR15, UPT, UPT, URZ, UR31, URZ, UP0, !UPT ;  /* 0x0000001fff0f7290 */ /* 0x000fe200087fe4ff */
[----:B------:R3:W4:Y:S01]  /*1c80*/  SYNCS.PHASECHK.TRANS64.TRYWAIT P0, [UR8+0x28], R0 ;  /* 0x00002800ff0075a7 */ /* 0x0007220008001108 */
[----:B------:R-:W-:-:S02]  /*1c90*/  ULOP3.LUT UR8, UR27, UR4, URZ, 0xfc, !UPT ;  /* 0x000000041b087292 */ /* 0x000fc4000f8efcff */
[----:B------:R-:W-:Y:S02]  /*1ca0*/  UISETP.NE.AND UP0, UPT, UR7, UR25, UPT ;  /* 0x000000190700728c */ /* 0x000fe4000bf05270 */
[----:B------:R-:W-:Y:S02]  /*1cb0*/  UIADD3.X UR17, UPT, UPT, URZ, UR31, URZ, UP1, !UPT ;  /* 0x0000001fff117290 */ /* 0x000fe40008ffe4ff */
[----:B------:R-:W-:Y:S02]  /*1cc0*/  UIADD3 UR32, UPT, UPT, UR6, 0x2400, UR32 ;  /* 0x0000240006207890 */ /* 0x000fe4000fffe020 */
[----:B------:R-:W-:Y:S02]  /*1cd0*/  UPRMT UR13, URZ, 0x5410, UR24 ;  /* 0x00005410ff0d7896 */ /* 0x000fe40008000018 */
[----:B------:R-:W-:Y:S02]  /*1ce0*/  UIADD3 UR8, UPT, UPT, UR6, 0x7400, UR8 ;  /* 0x0000740006087890 */ /* 0x000fe4000fffe008 */
[----:B------:R-:W-:Y:S01]  /*1cf0*/  UPRMT UR4, URZ, 0x5410, UR21 ;  /* 0x00005410ff047896 */ /* 0x000fe20008000015 */
[----:B------:R-:W-:Y:S01]  /*1d00*/  UMOV UR18, 0x0 ;  /* 0x0000000000127882 */ /* 0x000fe20000000000 */
[----:B------:R-:W-:Y:S01]  /*1d10*/  UMOV UR19, 0x10000000 ;  /* 0x1000000000137882 */ /* 0x000fe20000000000 */
[----:B------:R-:W-:Y:S01]  /*1d20*/  UMOV UR12, UR36 ;  /* 0x00000024000c7c82 */ /* 0x000fe20008000000 */
[----:B------:R-:W-:Y:S01]  /*1d30*/  UMOV UR9, UR33 ;  /* 0x0000002100097c82 */ /* 0x000fe20008000000 */
[----:B------:R-:W-:Y:S01]  /*1d40*/  UMOV UR10, UR34 ;  /* 0x00000022000a7c82 */ /* 0x000fe20008000000 */
[----:B------:R1:W-:Y:S03]  /*1d50*/  UTMALDG.3D.MULTICAST [UR32], [UR16], UR13, desc[UR18] ;  /* 0x00001220100073b4 */ /* 0x0003e6000801180d */
[----:B------:R2:W-:Y:S01]  /*1d60*/  UTMALDG.3D.MULTICAST [UR8], [UR14], UR4, desc[UR18] ;  /* 0x000012080e0073b4 */ /* 0x0005e20008011804 */
[----:B-1----:R-:W-:Y:S01]  /*1d70*/  UMOV UR13, UR25 ;  /* 0x00000019000d7c82 */ /* 0x002fe20008000000 */
[----:B--2---:R-:W-:Y:S01]  /*1d80*/  UMOV UR4, UR5 ;  /* 0x0000000500047c82 */ /* 0x004fe20008000000 */
[----:B---3--:R-:W-:Y:S05]  /*1d90*/  BRA.U UP0, `(.L_x_31) ;  /* 0xfffffffd00447547 */ /* 0x008fea000b83ffff */
.L_x_25:
[----:B------:R-:W-:Y:S01]  /*1da0*/  ULEA UR4, UR5, UR6, 0x3 ;  /* 0x0000000605047291 */ /* 0x000fe2000f8e18ff */
[----:B-1----:R-:W-:Y:S01]  /*1db0*/  SHF.L.U32 R0, R12, 0x1f, RZ ;  /* 0x0000001f0c007819 */ /* 0x002fe200000006ff */
[----:B------:R-:W-:Y:S01]  /*1dc0*/  @!P1 SYNCS.ARRIVE.TRANS64.A1T0 RZ, [UR6+0x68], RZ ;  /* 0x000068ffffff99a7 */ /* 0x000fe20008100006 */
[----:B------:R-:W-:-:S06]  /*1dd0*/  UISETP.GT.AND UP0, UPT, UR43, UR42, UPT ;  /* 0x0000002a2b00728c */ /* 0x000fcc000bf04270 */
[----:B--2-4-:R1:W2:Y:S03]  /*1de0*/  SYNCS.PHASECHK.TRANS64.TRYWAIT P0, [UR4+0x28], R0 ;  /* 0x00002800ff0075a7 */ /* 0x0142a60008001104 */
[----:B------:R-:W-:Y:S05]  /*1df0*/  BRA.U !UP0, `(.L_x_32) ;  /* 0x0000000108c87547 */ /* 0x000fea000b800000 */
[----:B------:R-:W-:Y:S01]  /*1e00*/  UIADD3 UR29, UPT, UPT, UR47, UR13, URZ ;  /* 0x0000000d2f1d7290 */ /* 0x000fe2000fffe0ff */
[----:B------:R-:W-:-:S11]  /*1e10*/  UMOV UR4, UR5 ;  /* 0x0000000500047c82 */ /* 0x000fd60008000000 */
.L_x_38:
[----:B------:R-:W-:Y:S01]  /*1e20*/  ULEA UR17, UR4, UR6, 0x3 ;  /* 0x0000000604117291 */ /* 0x000fe2000f8e18ff */
[----:B--2---:R-:W-:Y:S01]  /*1e30*/  @!P3 MOV R2, 0x2000 ;  /* 0x000020000002b802 */ /* 0x004fe20000000f00 */
[----:B--2-4-:R-:W-:Y:S10]  /*1e40*/  @P0 BRA `(.L_x_33) ;  /* 0x00000000000c0947 */ /* 0x014ff40003800000 */
[----:B------:R-:W-:-:S04]  /*1e50*/  SHF.L.U32 R3, R12, 0x1f, RZ ;  /* 0x0000001f0c037819 */ /* 0x000fc800000006ff */
[----:B------:R-:W2:Y:S02]  /*1e60*/  SYNCS.PHASECHK.TRANS64.TRYWAIT P0, [UR17+0x28], R3 ;  /* 0x00002803ff0075a7 */ /* 0x000ea40008001111 */
[----:B--2---:R-:W-:Y:S05]  /*1e70*/  @!P0 BRA `(.L_x_34) ;  /* 0x0000004800d48947 */ /* 0x004fea0003800000 */
.L_x_33:
[----:B------:R2:W-:Y:S01]  /*1e80*/  @!P3 SYNCS.ARRIVE.TRANS64 RZ, [UR17], R2 ;  /* 0x00000002ffffb9a7 */ /* 0x0005e20008000011 */
[----:B------:R-:W-:-:S04]  /*1e90*/  ULOP3.LUT UR5, UR26, 0x2, URZ, 0xfc, !UPT ;  /* 0x000000021a057892 */ /* 0x000fc8000f8efcff */
[----:B------:R-:W-:-:S09]  /*1ea0*/  UISETP.NE.AND UP0, UPT, UR5, 0x2, UPT ;  /* 0x000000020500788c */ /* 0x000fd2000bf05270 */
[----:B------:R-:W-:Y:S05]  /*1eb0*/  BRA.U UP0, `(.L_x_35) ;  /* 0x0000000100047547 */ /* 0x000fea000b800000 */
[----:B------:R-:W-:Y:S05]  /*1ec0*/  BPT.TRAP 0x1 ;  /* 0x000000040000795c */ /* 0x000fea0000300000 */
.L_x_35:
[----:B------:R-:W-:Y:S04]  /*1ed0*/  BSSY.RECONVERGENT B0, `(.L_x_36) ;  /* 0x0000003000007945 */ /* 0x000fe80003800200 */
[----:B------:R-:W-:Y:S05]  /*1ee0*/  @P2 BRA `(.L_x_37) ;  /* 0x0000000000042947 */ /* 0x000fea0003800000 */
[----:B------:R-:W-:Y:S05]  /*1ef0*/  BPT.TRAP 0x1 ;  /* 0x000000040000795c */ /* 0x000fea0000300000 */
.L_x_37:
[----:B------:R-:W-:Y:S05]  /*1f00*/  BSYNC.RECONVERGENT B0 ;  /* 0x0000000000007941 */ /* 0x000fea0003800200 */
.L_x_36:
        /* <DEDUP_REMOVED lines=17> */
[----:B------:R-:W-:Y:S02]  /*2020*/  UIADD3 UR16, UPT, UPT, UR6, 0x2400, UR16 ;  /* 0x0000240006107890 */ /* 0x000fe4000fffe010 */
[----:B------:R-:W-:Y:S02]  /*2030*/  UIADD3.X UR15, UPT, UPT, URZ, UR31, URZ, UP1, !UPT ;  /* 0x0000001fff0f7290 */ /* 0x000fe40008ffe4ff */
        /* <DEDUP_REMOVED lines=8> */
[----:B------:R-:W-:Y:S01]  /*20c0*/  UMOV UR9, UR17 ;  /* 0x0000001100097c82 */ /* 0x000fe20008000000 */
[----:B------:R-:W-:Y:S01]  /*20d0*/  UMOV UR10, UR18 ;  /* 0x00000012000a7c82 */ /* 0x000fe20008000000 */
[----:B------:R-:W-:Y:S01]  /*20e0*/  UTMALDG.3D.MULTICAST [UR16], [UR14], UR7, desc[UR32] ;  /* 0x000020100e0073b4 */ /* 0x000fe20008011807 */
[----:B------:R1:W-:Y:S02]  /*20f0*/  UTMALDG.3D.MULTICAST [UR8], [UR22], UR4, desc[UR32] ;  /* 0x00002008160073b4 */ /* 0x0003e40008011804 */
[----:B-1----:R-:W-:Y:S01]  /*2100*/  UMOV UR4, UR5 ;  /* 0x0000000500047c82 */ /* 0x002fe20008000000 */
[----:B---3--:R-:W-:Y:S05]  /*2110*/  BRA.U UP0, `(.L_x_38) ;  /* 0xfffffffd00407547 */ /* 0x008fea000b83ffff */
.L_x_32:
[C---:B------:R-:W-:Y:S01]  /*2120*/  LEA R3, R11.reuse, UR6, 0x3 ;  /* 0x000000060b037c11 */ /* 0x040fe2000f8e18ff */
[----:B------:R-:W-:Y:S01]  /*2130*/  NOP ;  /* 0x0000000000007918 */ /* 0x000fe20000000000 */
[----:B-1----:R-:W-:Y:S02]  /*2140*/  SHF.L.U32 R0, R10, 0x1f, RZ ;  /* 0x0000001f0a007819 */ /* 0x002fe400000006ff */
[----:B------:R-:W-:Y:S02]  /*2150*/  LEA R4, R11, UR6, 0x4 ;  /* 0x000000060b047c11 */ /* 0x000fe4000f8e20ff */
[----:B--2-4-:R-:W1:Y:S02]  /*2160*/  SYNCS.PHASECHK.TRANS64.TRYWAIT P0, [R3+URZ+0x70], R0 ;  /* 0x00007000030075a7 */ /* 0x014e6400080011ff */
[----:B-1----:R-:W-:Y:S05]  /*2170*/  @!P0 BRA `(.L_x_39) ;  /* 0x00000048002c8947 */ /* 0x002fea0003800000 */
.L_x_106:
[----:B------:R-:W2:Y:S01]  /*2180*/  LDS.128 R4, [R4+0x100] ;  /* 0x0001000004047984 */ /* 0x000ea20000000c00 */
[----:B------:R-:W-:Y:S01]  /*2190*/  UISETP.GE.AND UP0, UPT, UR40, 0x1, UPT ;  /* 0x000000012800788c */ /* 0x000fe2000bf06270 */
[----:B------:R-:W-:Y:S01]  /*21a0*/  @!PT LDS RZ, [RZ] ;  /* 0x00000000fffff984 */ /* 0x000fe20000000800 */
[----:B------:R-:W-:Y:S01]  /*21b0*/  @!PT LDS RZ, [RZ] ;  /* 0x00000000fffff984 */ /* 0x000fe20000000800 */
[----:B------:R-:W-:Y:S01]  /*21c0*/  @!PT LDS RZ, [RZ] ;  /* 0x00000000fffff984 */ /* 0x000fe20000000800 */
[----:B------:R-:W-:Y:S01]  /*21d0*/  @!PT LDS RZ, [RZ] ;  /* 0x00000000fffff984 */ /* 0x000fe20000000800 */
[----:B------:R3:W-:Y:S06]  /*21e0*/  MEMBAR.ALL.CTA ;  /* 0x0000000000007992 */ /* 0x0007ec0000008000 */
[----:B---3--:R-:W3:Y:S01]  /*21f0*/  FENCE.VIEW.ASYNC.S ;  /* 0x00000000000073c6 */ /* 0x008ee20000000000 */
[----:B--2---:R-:W-:-:S13]  /*2200*/  LOP3.LUT P0, RZ, R6, 0x1, RZ, 0xc0, !PT ;  /* 0x0000000106ff7812 */ /* 0x004fda000780c0ff */
[----:B---3--:R-:W-:Y:S01]  /*2210*/  VOTEU.ANY UP1, P0 ;  /* 0x0000000000ff7886 */ /* 0x008fe20000020100 */
[----:B------:R-:W-:-:S13]  /*2220*/  PLOP3.LUT P0, PT, PT, PT, UP1, 0x80, 0x8 ;  /* 0x000000000008781c */ /* 0x000fda0003f0f018 */
[----:B-1----:R-:W-:Y:S02]  /*2230*/  @P0 LOP3.LUT R0, R5, 0xffff, RZ, 0xc0, !PT ;  /* 0x0000ffff05000812 */ /* 0x002fe400078ec0ff */
[----:B------:R-:W-:Y:S02]  /*2240*/  @P0 MOV R2, R4 ;  /* 0x0000000400020202 */ /* 0x000fe40000000f00 */
[----:B------:R-:W-:Y:S01]  /*2250*/  @P0 R2UR UR7, R0 ;  /* 0x00000000000702ca */ /* 0x000fe200000e0000 */
[----:B------:R-:W-:Y:S01]  /*2260*/  VIADD R0, R3, 0x80 ;  /* 0x0000008003007836 */ /* 0x000fe20000000000 */
[----:B------:R-:W-:Y:S02]  /*2270*/  @P0 SHF.R.U32.HI R4, RZ, 0x10, R5 ;  /* 0x00000010ff040819 */ /* 0x000fe40000011605 */
[----:B------:R-:W-:Y:S02]  /*2280*/  @P0 R2UR UR8, R2 ;  /* 0x00000000020802ca */ /* 0x000fe400000e0000 */
[----:B------:R-:W-:-:S02]  /*2290*/  PRMT R0, RZ, 0x654, R0 ;  /* 0x00000654ff007816 */ /* 0x000fc40000000000 */
[----:B------:R-:W-:Y:S02]  /*22a0*/  @P0 R2UR UR4, R4 ;  /* 0x00000000040402ca */ /* 0x000fe400000e0000 */
[----:B------:R1:W-:Y:S03]  /*22b0*/  SYNCS.ARRIVE.TRANS64.RED.A1T0 RZ, [R0+URZ], RZ ;  /* 0x000000ff00ff79a7 */ /* 0x0003e600081004ff */
[----:B------:R-:W-:-:S04]  /*22c0*/  @UP1 UMOV UR37, UR7 ;  /* 0x0000000700251c82 */ /* 0x000fc80008000000 */
[----:B------:R-:W-:-:S04]  /*22d0*/  @UP1 UMOV UR38, UR8 ;  /* 0x0000000800261c82 */ /* 0x000fc80008000000 */
[----:B------:R-:W-:Y:S01]  /*22e0*/  @UP1 UMOV UR36, UR4 ;  /* 0x0000000400241c82 */ /* 0x000fe20008000000 */
[----:B------:R-:W-:Y:S05]  /*22f0*/  BRA.U !UP0, `(.L_x_40) ;  /* 0x0000000108d47547 */ /* 0x000fea000b800000 */
[----:B------:R-:W2:Y:S01]  /*2300*/  LDCU.128 UR12, c[0x0][0xb10] ;  /* 0x00016200ff0c77ac */ /* 0x000ea20008000c00 */
[----:B------:R-:W3:Y:S01]  /*2310*/  LDCU UR29, c[0x0][0xb20] ;  /* 0x00016400ff1d77ac */ /* 0x000ee20008000800 */
[----:B------:R-:W4:Y:S01]  /*2320*/  LDCU UR20, c[0x0][0xb0c] ;  /* 0x00016180ff1477ac */ /* 0x000f220008000800 */
[----:B------:R-:W1:Y:S01]  /*2330*/  LDCU.64 UR10, c[0x0][0xb28] ;  /* 0x00016500ff0a77ac */ /* 0x000e620008000a00 */
[----:B------:R-:W-:Y:S02]  /*2340*/  UISETP.NE.AND UP3, UPT, UR40, 0x1, UPT ;  /* 0x000000012800788c */ /* 0x000fe4000bf65270 */
[----:B--2---:R-:W-:Y:S02]  /*2350*/  UIMAD.WIDE.U32 UR16, UR39, UR15, URZ ;  /* 0x0000000f271072a5 */ /* 0x004fe4000f8e00ff */
[----:B------:R-:W-:Y:S02]  /*2360*/  UIMAD.WIDE.U32 UR8, UR41, UR12, URZ ;  /* 0x0000000c290872a5 */ /* 0x000fe4000f8e00ff */
[----:B------:R-:W-:-:S02]  /*2370*/  UISETP.NE.AND UP0, UPT, UR14, 0x1, UPT ;  /* 0x000000010e00788c */ /* 0x000fc4000bf05270 */
[----:B------:R-:W-:Y:S01]  /*2380*/  UIMAD.WIDE.U32 UR22, UR37, UR15, URZ ;  /* 0x0000000f251672a5 */ /* 0x000fe2000f8e00ff */
[----:B------:R-:W-:Y:S02]  /*2390*/  UMOV UR16, UR17 ;  /* 0x0000001100107c82 */ /* 0x000fe40008000000 */
[----:B------:R-:W-:Y:S01]  /*23a0*/  UMOV UR8, UR9 ;  /* 0x0000000900087c82 */ /* 0x000fe20008000000 */
[----:B---3--:R-:W-:Y:S02]  /*23b0*/  USHF.R.U32.HI UR16, URZ, UR29, UR16 ;  /* 0x0000001dff107299 */ /* 0x008fe40008011610 */
[----:B----4-:R-:W-:Y:S02]  /*23c0*/  UISETP.NE.AND UP2, UPT, UR20, 0x1, UPT ;  /* 0x000000011400788c */ /* 0x010fe4000bf45270 */
[----:B------:R-:W-:Y:S02]  /*23d0*/  USHF.R.U32.HI UR8, URZ, UR13, UR8 ;  /* 0x0000000dff087299 */ /* 0x000fe40008011608 */
[----:B------:R-:W-:-:S02]  /*23e0*/  USEL UR7, UR39, UR16, !UP0 ;  /* 0x0000001027077287 */ /* 0x000fc4000c000000 */
[----:B------:R-:W-:Y:S02]  /*23f0*/  USEL UR8, UR41, UR8, !UP2 ;  /* 0x0000000829087287 */ /* 0x000fe4000d000000 */
[----:B-1----:R-:W-:Y:S01]  /*2400*/  UIMAD.WIDE.U32 UR16, UR7, UR10, URZ ;  /* 0x0000000a071072a5 */ /* 0x002fe2000f8e00ff */
[----:B------:R-:W-:Y:S01]  /*2410*/  UMOV UR4, UR23 ;  /* 0x0000001700047c82 */ /* 0x000fe20008000000 */
[----:B------:R-:W-:Y:S02]  /*2420*/  UIMAD.WIDE.U32 UR18, UR38, UR12, URZ ;  /* 0x0000000c261272a5 */ /* 0x000fe4000f8e00ff */
[----:B------:R-:W-:-:S03]  /*2430*/  UIMAD.WIDE.U32 UR22, UR8, UR10, URZ ;  /* 0x0000000a081672a5 */ /* 0x000fc6000f8e00ff */
[----:B------:R-:W-:Y:S01]  /*2440*/  UMOV UR16, UR17 ;  /* 0x0000001100107c82 */ /* 0x000fe20008000000 */
[----:B------:R-:W-:Y:S02]  /*2450*/  USHF.R.U32.HI UR4, URZ, UR29, UR4 ;  /* 0x0000001dff047299 */ /* 0x000fe40008011604 */
[----:B------:R-:W-:Y:S01]  /*2460*/  @UP3 USHF.R.U32.HI UR7, URZ, UR11, UR16 ;  /* 0x0000000bff073299 */ /* 0x000fe20008011610 */
[----:B------:R-:W-:Y:S01]  /*2470*/  UMOV UR18, UR19 ;  /* 0x0000001300127c82 */ /* 0x000fe20008000000 */
[----:B------:R-:W-:Y:S01]  /*2480*/  UMOV UR22, UR23 ;  /* 0x0000001700167c82 */ /* 0x000fe20008000000 */
[----:B------:R-:W-:Y:S02]  /*2490*/  USHF.R.U32.HI UR13, URZ, UR13, UR18 ;  /* 0x0000000dff0d7299 */ /* 0x000fe40008011612 */
[----:B------:R-:W-:Y:S02]  /*24a0*/  USEL UR4, UR37, UR4, !UP0 ;  /* 0x0000000425047287 */ /* 0x000fe4000c000000 */
[----:B------:R-:W-:-:S02]  /*24b0*/  @UP3 USHF.R.U32.HI UR8, URZ, UR11, UR22 ;  /* 0x0000000bff083299 */ /* 0x000fc40008011616 */
[----:B------:R-:W-:Y:S02]  /*24c0*/  UIMAD UR9, UR40, UR7, URZ ;  /* 0x00000007280972a4 */ /* 0x000fe4000f8e02ff */
[----:B------:R-:W-:Y:S02]  /*24d0*/  USEL UR7, UR38, UR13, !UP2 ;  /* 0x0000000d26077287 */ /* 0x000fe4000d000000 */
[----:B------:R-:W-:Y:S02]  /*24e0*/  UIMAD UR12, UR40, UR8, URZ ;  /* 0x00000008280c72a4 */ /* 0x000fe4000f8e02ff */
[----:B------:R-:W-:Y:S02]  /*24f0*/  UISETP.GE.AND UP0, UPT, UR4, UR9, UPT ;  /* 0x000000090400728c */ /* 0x000fe4000bf06270 */
[----:B------:R-:W-:Y:S02]  /*2500*/  UIMAD.WIDE.U32 UR16, UR4, UR10, URZ ;  /* 0x0000000a041072a5 */ /* 0x000fe4000f8e00ff */
[----:B------:R-:W-:-:S02]  /*2510*/  UISETP.GE.OR UP0, UPT, UR7, UR12, UP0 ;  /* 0x0000000c0700728c */ /* 0x000fc40008706670 */
        /* <DEDUP_REMOVED lines=19> */
.L_x_40:
[----:B------:R-:W2:Y:S02]  /*2650*/  LDCU UR4, c[0x0][0xb30] ;  /* 0x00016600ff0477ac */ /* 0x000ea40008000800 */
[----:B--2---:R-:W-:-:S09]  /*2660*/  UISETP.NE.AND UP0, UPT, UR4, 0x1, UPT ;  /* 0x000000010400788c */ /* 0x004fd2000bf05270 */
[----:B------:R-:W-:Y:S05]  /*2670*/  BRA.U UP0, `(.L_x_41) ;  /* 0x0000000100447547 */ /* 0x000fea000b800000 */
        /* <DEDUP_REMOVED lines=17> */
.L_x_41:
[----:B------:R-:W-:Y:S01]  /*2790*/  VIADD R11, R11, 0x1 ;  /* 0x000000010b0b7836 */ /* 0x000fe20000000000 */
[----:B------:R-:W-:Y:S01]  /*27a0*/  PLOP3.LUT P1, PT, PT, PT, PT, 0x80, 0x8 ;  /* 0x000000000008781c */ /* 0x000fe20003f2f070 */
[----:B------:R-:W-:Y:S02]  /*27b0*/  UIADD3 UR46, UPT, UPT, UR38, UR57, URZ ;  /* 0x00000039262e7290 */ /* 0x000fe4000fffe0ff */
[----:B------:R-:W-:Y:S01]  /*27c0*/  UIADD3 UR45, UPT, UPT, UR37, UR60, URZ ;  /* 0x0000003c252d7290 */ /* 0x000fe2000fffe0ff */
[----:B------:R-:W-:-:S04]  /*27d0*/  ISETP.NE.AND P0, PT, R11, 0x2, PT ;  /* 0x000000020b00780c */ /* 0x000fc80003f05270 */
[----:B-1----:R-:W-:Y:S02]  /*27e0*/  SEL R0, RZ, 0x1, P0 ;  /* 0x00000001ff007807 */ /* 0x002fe40000000000 */
[----:B------:R-:W-:Y:S02]  /*27f0*/  SEL R11, R11, RZ, P0 ;  /* 0x000000ff0b0b7207 */ /* 0x000fe40000000000 */
[----:B------:R-:W-:Y:S01]  /*2800*/  LOP3.LUT R10, R10, R0, RZ, 0x3c, !PT ;  /* 0x000000000a0a7212 */ /* 0x000fe200078e3cff */
[----:B------:R-:W-:Y:S06]  /*2810*/  BRA.U UP1, `(.L_x_42) ;  /* 0xfffffff101307547 */ /* 0x000fec000b83ffff */
[----:B------:R-:W-:Y:S01]  /*2820*/  UIADD3 UR7, UPT, UPT, UR6, 0x28, URZ ;  /* 0x0000002806077890 */ /* 0x000fe2000fffe0ff */
[----:B------:R-:W-:-:S03]  /*2830*/  SHF.L.U32 R2, R12, 0x1f, RZ ;  /* 0x0000001f0c027819 */ /* 0x000fc600000006ff */
[----:B------:R-:W-:-:S09]  /*2840*/  ULEA UR4, UR5, UR7, 0x3 ;  /* 0x0000000705047291 */ /* 0x000fd2000f8e18ff */
[----:B------:R-:W1:Y:S02]  /*2850*/  SYNCS.PHASECHK.TRANS64.TRYWAIT P0, [UR4], R2 ;  /* 0x00000002ff0075a7 */ /* 0x000e640008001104 */
[----:B-1----:R-:W-:Y:S05]  /*2860*/  @!P0 BRA `(.L_x_43) ;  /* 0x0000004000848947 */ /* 0x002fea0003800000 */
.L_x_108:
[----:B------:R-:W-:-:S04]  /*2870*/  UIADD3 UR4, UPT, UPT, UR5, 0x1, URZ ;  /* 0x0000000105047890 */ /* 0x000fc8000fffe0ff */
[----:B------:R-:W-:-:S04]  /*2880*/  UISETP.NE.AND UP0, UPT, UR4, 0x5, UPT ;  /* 0x000000050400788c */ /* 0x000fc8000bf05270 */
[----:B------:R-:W-:Y:S02]  /*2890*/  USEL UR6, URZ, 0x1, UP0 ;  /* 0x00000001ff067887 */ /* 0x000fe40008000000 */
[----:B------:R-:W-:-:S04]  /*28a0*/  USEL UR4, UR4, URZ, UP0 ;  /* 0x000000ff04047287 */ /* 0x000fc80008000000 */
[----:B------:R-:W-:Y:S01]  /*28b0*/  ULEA UR5, UR4, UR7, 0x3 ;  /* 0x0000000704057291 */ /* 0x000fe2000f8e18ff */
[----:B-1----:R-:W-:-:S04]  /*28c0*/  LOP3.LUT R2, R12, UR6, RZ, 0x3c, !PT ;  /* 0x000000060c027c12 */ /* 0x002fc8000f8e3cff */
[----:B------:R-:W-:-:S04]  /*28d0*/  SHF.L.U32 R3, R2, 0x1f, RZ ;  /* 0x0000001f02037819 */ /* 0x000fc800000006ff */
[----:B------:R-:W1:Y:S02]  /*28e0*/  SYNCS.PHASECHK.TRANS64.TRYWAIT P0, [UR5], R3 ;  /* 0x00000003ff0075a7 */ /* 0x000e640008001105 */
[----:B-1----:R-:W-:Y:S05]  /*28f0*/  @!P0 BRA `(.L_x_44) ;  /* 0x0000004000788947 */ /* 0x002fea0003800000 */
.L_x_110:
[----:B------:R-:W-:-:S04]  /*2900*/  UIADD3 UR4, UPT, UPT, UR4, 0x1, URZ ;  /* 0x0000000104047890 */ /* 0x000fc8000fffe0ff */
[----:B------:R-:W-:-:S04]  /*2910*/  UISETP.NE.AND UP0, UPT, UR4, 0x5, UPT ;  /* 0x000000050400788c */ /* 0x000fc8000bf05270 */
[----:B------:R-:W-:Y:S02]  /*2920*/  USEL UR6, URZ, 0x1, UP0 ;  /* 0x00000001ff067887 */ /* 0x000fe40008000000 */
[----:B------:R-:W-:-:S04]  /*2930*/  USEL UR4, UR4, URZ, UP0 ;  /* 0x000000ff04047287 */ /* 0x000fc80008000000 */
[----:B------:R-:W-:Y:S01]  /*2940*/  ULEA UR5, UR4, UR7, 0x3 ;  /* 0x0000000704057291 */ /* 0x000fe2000f8e18ff */
[----:B------:R-:W-:-:S04]  /*2950*/  LOP3.LUT R2, R2, UR6, RZ, 0x3c, !PT ;  /* 0x0000000602027c12 */ /* 0x000fc8000f8e3cff */
[----:B-1----:R-:W-:-:S04]  /*2960*/  SHF.L.U32 R3, R2, 0x1f, RZ ;  /* 0x0000001f02037819 */ /* 0x002fc800000006ff */
[----:B------:R-:W1:Y:S02]  /*2970*/  SYNCS.PHASECHK.TRANS64.TRYWAIT P0, [UR5], R3 ;  /* 0x00000003ff0075a7 */ /* 0x000e640008001105 */
[----:B-1----:R-:W-:Y:S05]  /*2980*/  @!P0 BRA `(.L_x_45) ;  /* 0x00000040006c8947 */ /* 0x002fea0003800000 */
.L_x_112:
        /* <DEDUP_REMOVED lines=9> */
.L_x_114:
[----:B------:R-:W-:-:S04]  /*2a20*/  UIADD3 UR4, UPT, UPT, UR4, 0x1, URZ ;  /* 0x0000000104047890 */ /* 0x000fc8000fffe0ff */
[----:B------:R-:W-:-:S04]  /*2a30*/  UISETP.NE.AND UP0, UPT, UR4, 0x5, UPT ;  /* 0x000000050400788c */ /* 0x000fc8000bf05270 */
[----:B------:R-:W-:Y:S02]  /*2a40*/  USEL UR5, URZ, 0x1, UP0 ;  /* 0x00000001ff057887 */ /* 0x000fe40008000000 */
[----:B------:R-:W-:-:S04]  /*2a50*/  USEL UR4, UR4, URZ, UP0 ;  /* 0x000000ff04047287 */ /* 0x000fc80008000000 */
[----:B------:R-:W-:Y:S01]  /*2a60*/  ULEA UR4, UR4, UR7, 0x3 ;  /* 0x0000000704047291 */ /* 0x000fe2000f8e18ff */
[----:B------:R-:W-:-:S04]  /*2a70*/  LOP3.LUT R2, R2, UR5, RZ, 0x3c, !PT ;  /* 0x0000000502027c12 */ /* 0x000fc8000f8e3cff */
[----:B------:R-:W-:Y:S01]  /*2a80*/  SHF.L.U32 R2, R2, 0x1f, RZ ;  /* 0x0000001f02027819 */ /* 0x000fe200000006ff */
[----:B-1----:R-:W-:-:S07]  /*2a90*/  IMAD.U32 R0, RZ, RZ, UR4 ;  /* 0x00000004ff007e24 */ /* 0x002fce000f8e00ff */
.L_x_47:
[----:B-1----:R1:W2:Y:S02]  /*2aa0*/  SYNCS.PHASECHK.TRANS64.TRYWAIT P0, [R0+URZ], R2 ;  /* 0x00000002000075a7 */ /* 0x0022a400080011ff */
[----:B--2---:R-:W-:Y:S05]  /*2ab0*/  @!P0 NANOSLEEP.SYNCS 0x989680 ;  /* 0x009896800000895d */ /* 0x004fea0003900000 */
[----:B------:R-:W2:Y:S02]  /*2ac0*/  @!P0 SYNCS.PHASECHK.TRANS64 P0, [R0+URZ], R2 ;  /* 0x00000002000085a7 */ /* 0x000ea400080010ff */
[----:B--2---:R-:W-:Y:S05]  /*2ad0*/  @P0 EXIT ;  /* 0x000000000000094d */ /* 0x004fea0003800000 */
[----:B------:R-:W-:Y:S05]  /*2ae0*/  BRA `(.L_x_47) ;  /* 0xfffffffc00ec7947 */ /* 0x000fea000383ffff */
.L_x_22:
[----:B------:R-:W-:-:S04]  /*2af0*/  UISETP.NE.AND UP0, UPT, UR48, URZ, UPT ;  /* 0x000000ff3000728c */ /* 0x000fc8000bf05270 */
[----:B------:R-:W-:-:S09]  /*2b00*/  UISETP.NE.OR UP0, UPT, UR22, 0x1, UP0 ;  /* 0x000000011600788c */ /* 0x000fd20008705670 */
[----:B------:R-:W-:Y:S05]  /*2b10*/  BRA.U UP0, `(.L_x_48) ;  /* 0x0000000500487547 */ /* 0x000fea000b800000 */
[----:B------:R-:W-:Y:S01]  /*2b20*/  ISETP.GE.U32.AND P2, PT, R0, 0x4, PT ;  /* 0x000000040000780c */ /* 0x000fe20003f46070 */
[----:B------:R-:W-:Y:S01]  /*2b30*/  IMAD.MOV.U32 R12, RZ, RZ, 0x1 ;  /* 0x00000001ff0c7424 */ /* 0x000fe200078e00ff */
[----:B------:R-:W-:Y:S02]  /*2b40*/  CS2R R10, SRZ ;  /* 0x00000000000a7805 */ /* 0x000fe4000001ff00 */
[----:B------:R-:W-:Y:S01]  /*2b50*/  CS2R R8, SRZ ;  /* 0x0000000000087805 */ /* 0x000fe2000001ff00 */
[----:B------:R-:W-:Y:S01]  /*2b60*/  UMOV UR6, 0x400 ;  /* 0x0000040000067882 */ /* 0x000fe20000000000 */
[----:B------:R-:W-:Y:S01]  /*2b70*/  UMOV UR5, URZ ;  /* 0x000000ff00057c82 */ /* 0x000fe20008000000 */
[----:B------:R-:W-:-:S12]  /*2b80*/  ULEA UR6, UR48, UR6, 0x18 ;  /* 0x0000000630067291 */ /* 0x000fd8000f8ec0ff */
.L_x_52:
[----:B------:R-:W-:Y:S02]  /*2b90*/  LEA R2, R8, UR6, 0x3 ;  /* 0x0000000608027c11 */ /* 0x000fe4000f8e18ff */
[----:B------:R-:W-:-:S03]  /*2ba0*/  SHF.L.U32 R4, R9, 0x1f, RZ ;  /* 0x0000001f09047819 */ /* 0x000fc600000006ff */
[----:B------:R-:W-:Y:S01]  /*2bb0*/  VIADD R5, R2, 0xe0 ;  /* 0x000000e002057836 */ /* 0x000fe20000000000 */
[----:B------:R-:W2:Y:S02]  /*2bc0*/  SYNCS.PHASECHK.TRANS64.TRYWAIT P0, [R2+URZ+0xd0], R4 ;  /* 0x0000d004020075a7 */ /* 0x000ea400080011ff */
[----:B--2---:R-:W-:Y:S05]  /*2bd0*/  @!P0 BRA `(.L_x_49) ;  /* 0x0000004000088947 */ /* 0x004fea0003800000 */
.L_x_115:
[----:B------:R-:W-:Y:S01]  /*2be0*/  ULEA UR4, UR5, UR6, 0x3 ;  /* 0x0000000605047291 */ /* 0x000fe2000f8e18ff */
[----:B--2---:R-:W-:Y:S01]  /*2bf0*/  PRMT R2, RZ, 0x654, R5 ;  /* 0x00000654ff027816 */ /* 0x004fe20000000005 */
[----:B------:R-:W-:Y:S01]  /*2c00*/  @!P2 IMAD.MOV.U32 R4, RZ, RZ, 0x10 ;  /* 0x00000010ff04a424 */ /* 0x000fe200078e00ff */
[----:B------:R-:W-:Y:S01]  /*2c10*/  SHF.L.U32 R5, R12, 0x1f, RZ ;  /* 0x0000001f0c057819 */ /* 0x000fe200000006ff */
[----:B------:R-:W-:Y:S01]  /*2c20*/  UIADD3 UR7, UPT, UPT, UR4, 0x70, URZ ;  /* 0x0000007004077890 */ /* 0x000fe2000fffe0ff */
[----:B------:R2:W-:Y:S05]  /*2c30*/  SYNCS.ARRIVE.TRANS64.RED.A1T0 RZ, [R2+URZ], RZ ;  /* 0x000000ff02ff79a7 */ /* 0x0005ea00081004ff */
[----:B------:R-:W-:Y:S01]  /*2c40*/  IMAD.U32 R6, RZ, RZ, UR7 ;  /* 0x00000007ff067e24 */ /* 0x000fe2000f8e00ff */
[----:B------:R-:W3:Y:S04]  /*2c50*/  SYNCS.PHASECHK.TRANS64.TRYWAIT P0, [UR4+0x80], R5 ;  /* 0x00008005ff0075a7 */ /* 0x000ee80008001104 */
[----:B------:R-:W-:Y:S01]  /*2c60*/  PRMT R6, R0, 0x654, R6 ;  /* 0x0000065400067816 */ /* 0x000fe20000000006 */
[----:B--23--:R-:W-:Y:S06]  /*2c70*/  @!P0 BRA `(.L_x_50) ;  /* 0x0000003c00f48947 */ /* 0x00cfec0003800000 */
.L_x_117:
[----:B------:R-:W-:Y:S01]  /*2c80*/  ULEA UR8, UR5, UR6, 0x4 ;  /* 0x0000000605087291 */ /* 0x000fe2000f8e20ff */
[----:B------:R-:W-:Y:S01]  /*2c90*/  SEL R3, R6, R3, !P2 ;  /* 0x0000000306037207 */ /* 0x000fe20005000000 */
[----:B------:R-:W-:Y:S01]  /*2ca0*/  UIADD3 UR9, UPT, UPT, UR4, 0x70, URZ ;  /* 0x0000007004097890 */ /* 0x000fe2000fffe0ff */
[----:B--2---:R-:W-:Y:S01]  /*2cb0*/  LEA R2, R11, UR6, 0x3 ;  /* 0x000000060b027c11 */ /* 0x004fe2000f8e18ff */
[----:B------:R-:W-:Y:S01]  /*2cc0*/  UIADD3 UR8, UPT, UPT, UR8, 0x100, URZ ;  /* 0x0000010008087890 */ /* 0x000fe2000fffe0ff */
[----:B------:R2:W-:Y:S01]  /*2cd0*/  @!P2 SYNCS.ARRIVE.TRANS64.RED RZ, [R3+URZ], R4 ;  /* 0x0000000403ffa9a7 */ /* 0x0005e200080004ff */
[----:B------:R-:W-:Y:S01]  /*2ce0*/  UIADD3 UR4, UPT, UPT, UR5, 0x1, URZ ;  /* 0x0000000105047890 */ /* 0x000fe2000fffe0ff */
[----:B------:R-:W-:-:S03]  /*2cf0*/  VIADD R8, R8, 0x1 ;  /* 0x0000000108087836 */ /* 0x000fc60000000000 */
[----:B------:R-:W-:Y:S02]  /*2d00*/  UISETP.NE.AND UP0, UPT, UR4, 0x2, UPT ;  /* 0x000000020400788c */ /* 0x000fe4000bf05270 */
[----:B------:R-:W-:Y:S01]  /*2d10*/  ISETP.NE.AND P0, PT, R8, 0x2, PT ;  /* 0x000000020800780c */ /* 0x000fe20003f05270 */
[----:B------:R-:W-:Y:S06]  /*2d20*/  UGETNEXTWORKID.BROADCAST [UR8], [UR9] ;  /* 0x00000000080073ca */ /* 0x000fec0008000100 */
[----:B------:R-:W-:Y:S02]  /*2d30*/  USEL UR7, URZ, 0x1, UP0 ;  /* 0x00000001ff077887 */ /* 0x000fe40008000000 */
[----:B------:R-:W-:-:S04]  /*2d40*/  USEL UR5, UR4, URZ, UP0 ;  /* 0x000000ff04057287 */ /* 0x000fc80008000000 */
[----:B------:R-:W-:Y:S02]  /*2d50*/  LOP3.LUT R12, R12, UR7, RZ, 0x3c, !PT ;  /* 0x000000070c0c7c12 */ /* 0x000fe4000f8e3cff */
[----:B--2---:R-:W-:-:S04]  /*2d60*/  SHF.L.U32 R4, R10, 0x1f, RZ ;  /* 0x0000001f0a047819 */ /* 0x004fc800000006ff */
[----:B------:R-:W2:Y:S02]  /*2d70*/  SYNCS.PHASECHK.TRANS64.TRYWAIT P1, [R2+URZ+0x70], R4 ;  /* 0x00007004020075a7 */ /* 0x000ea400080211ff */
[----:B--2---:R-:W-:Y:S05]  /*2d80*/  @!P1 BRA `(.L_x_51) ;  /* 0x0000003c00c89947 */ /* 0x004fea0003800000 */
.L_x_118:
[C---:B--2---:R-:W-:Y:S01]  /*2d90*/  LEA R4, R11.reuse, UR6, 0x4 ;  /* 0x000000060b047c11 */ /* 0x044fe2000f8e20ff */
[----:B------:R-:W-:Y:S01]  /*2da0*/  VIADD R2, R2, 0x80 ;  /* 0x0000008002027836 */ /* 0x000fe20000000000 */
[----:B------:R-:W-:Y:S01]  /*2db0*/  SEL R8, R8, RZ, P0 ;  /* 0x000000ff08087207 */ /* 0x000fe20000000000 */
[----:B------:R-:W-:-:S03]  /*2dc0*/  VIADD R11, R11, 0x1 ;  /* 0x000000010b0b7836 */ /* 0x000fc60000000000 */
[----:B------:R-:W2:Y:S01]  /*2dd0*/  LDS.128 R4, [R4+0x100] ;  /* 0x0001000004047984 */ /* 0x000ea20000000c00 */
[----:B------:R-:W-:Y:S02]  /*2de0*/  PRMT R2, RZ, 0x654, R2 ;  /* 0x00000654ff027816 */ /* 0x000fe40000000002 */
[C---:B------:R-:W-:Y:S01]  /*2df0*/  ISETP.NE.AND P1, PT, R11.reuse, 0x2, PT ;  /* 0x000000020b00780c */ /* 0x040fe20003f25270 */
[----:B------:R-:W-:Y:S01]  /*2e00*/  @!PT LDS RZ, [RZ] ;  /* 0x00000000fffff984 */ /* 0x000fe20000000800 */
[----:B------:R-:W-:Y:S01]  /*2e10*/  @!PT LDS RZ, [RZ] ;  /* 0x00000000fffff984 */ /* 0x000fe20000000800 */
[----:B------:R-:W-:Y:S01]  /*2e20*/  @!PT LDS RZ, [RZ] ;  /* 0x00000000fffff984 */ /* 0x000fe20000000800 */
[----:B------:R-:W-:Y:S01]  /*2e30*/  @!PT LDS RZ, [RZ] ;  /* 0x00000000fffff984 */ /* 0x000fe20000000800 */
[----:B------:R3:W-:Y:S06]  /*2e40*/  MEMBAR.ALL.CTA ;  /* 0x0000000000007992 */ /* 0x0007ec0000008000 */
[----:B---3--:R-:W3:Y:S01]  /*2e50*/  FENCE.VIEW.ASYNC.S ;  /* 0x00000000000073c6 */ /* 0x008ee20000000000 */
[----:B------:R-:W-:Y:S01]  /*2e60*/  SEL R11, R11, RZ, P1 ;  /* 0x000000ff0b0b7207 */ /* 0x000fe20000800000 */
[----:B---3--:R3:W-:Y:S01]  /*2e70*/  SYNCS.ARRIVE.TRANS64.RED.A1T0 RZ, [R2+URZ], RZ ;  /* 0x000000ff02ff79a7 */ /* 0x0087e200081004ff */
[----:B--2---:R-:W-:-:S02]  /*2e80*/  LOP3.LUT P3, RZ, R6, 0x1, RZ, 0xc0, !PT ;  /* 0x0000000106ff7812 */ /* 0x004fc4000786c0ff */
[----:B------:R-:W-:-:S04]  /*2e90*/  SEL R4, RZ, 0x1, P1 ;  /* 0x00000001ff047807 */ /* 0x000fc80000800000 */
[----:B------:R-:W-:Y:S02]  /*2ea0*/  LOP3.LUT R10, R10, R4, RZ, 0x3c, !PT ;  /* 0x000000040a0a7212 */ /* 0x000fe400078e3cff */
[----:B---3--:R-:W-:-:S04]  /*2eb0*/  SEL R2, RZ, 0x1, P0 ;  /* 0x00000001ff027807 */ /* 0x008fc80000000000 */
[----:B------:R-:W-:Y:S01]  /*2ec0*/  LOP3.LUT R9, R9, R2, RZ, 0x3c, !PT ;  /* 0x0000000209097212 */ /* 0x000fe200078e3cff */
[----:B------:R-:W-:Y:S06]  /*2ed0*/  @P3 BRA `(.L_x_52) ;  /* 0xfffffffc002c3947 */ /* 0x000fec000383ffff */
[----:B------:R-:W-:Y:S01]  /*2ee0*/  ULEA UR4, UR5, UR6, 0x3 ;  /* 0x0000000605047291 */ /* 0x000fe2000f8e18ff */
[----:B------:R-:W-:-:S08]  /*2ef0*/  SHF.L.U32 R2, R12, 0x1f, RZ ;  /* 0x0000001f0c027819 */ /* 0x000fd000000006ff */
[----:B------:R-:W2:Y:S02]  /*2f00*/  SYNCS.PHASECHK.TRANS64 P0, [UR4+0x80], R2 ;  /* 0x00008002ff0075a7 */ /* 0x000ea40008001004 */
[----:B--2---:R-:W-:Y:S05]  /*2f10*/  @P0 BRA `(.L_x_53) ;  /* 0x0000000000080947 */ /* 0x004fea0003800000 */
[----:B------:R-:W2:Y:S02]  /*2f20*/  SYNCS.PHASECHK.TRANS64.TRYWAIT P0, [UR4+0x80], R2 ;  /* 0x00008002ff0075a7 */ /* 0x000ea40008001104 */
[----:B--2---:R-:W-:Y:S05]  /*2f30*/  @!P0 BRA `(.L_x_54) ;  /* 0x0000003c00708947 */ /* 0x004fea0003800000 */
.L_x_53:
[----:B------:R-:W-:-:S04]  /*2f40*/  UIADD3 UR7, UPT, UPT, UR5, 0x1, URZ ;  /* 0x0000000105077890 */ /* 0x000fc8000fffe0ff */
[----:B------:R-:W-:-:S04]  /*2f50*/  UISETP.NE.AND UP0, UPT, UR7, 0x2, UPT ;  /* 0x000000020700788c */ /* 0x000fc8000bf05270 */
[----:B------:R-:W-:Y:S02]  /*2f60*/  USEL UR8, URZ, 0x1, UP0 ;  /* 0x00000001ff087887 */ /* 0x000fe40008000000 */
[----:B------:R-:W-:-:S04]  /*2f70*/  USEL UR7, UR7, URZ, UP0 ;  /* 0x000000ff07077287 */ /* 0x000fc80008000000 */
[----:B------:R-:W-:Y:S01]  /*2f80*/  ULEA UR7, UR7, UR6, 0x3 ;  /* 0x0000000607077291 */ /* 0x000fe2000f8e18ff */
[----:B--2---:R-:W-:-:S04]  /*2f90*/  LOP3.LUT R2, R12, UR8, RZ, 0x3c, !PT ;  /* 0x000000080c027c12 */ /* 0x004fc8000f8e3cff */
[----:B------:R-:W-:-:S04]  /*2fa0*/  SHF.L.U32 R0, R2, 0x1f, RZ ;  /* 0x0000001f02007819 */ /* 0x000fc800000006ff */
[----:B------:R-:W2:Y:S02]  /*2fb0*/  SYNCS.PHASECHK.TRANS64 P0, [UR7+0x80], R0 ;  /* 0x00008000ff0075a7 */ /* 0x000ea40008001007 */
[----:B-12---:R-:W-:Y:S05]  /*2fc0*/  @P0 EXIT ;  /* 0x000000000000094d */ /* 0x006fea0003800000 */
[----:B------:R-:W-:Y:S02]  /*2fd0*/  SHF.L.U32 R2, R2, 0x1f, RZ ;  /* 0x0000001f02027819 */ /* 0x000fe400000006ff */
[----:B------:R-:W-:-:S07]  /*2fe0*/  MOV R0, UR7 ;  /* 0x0000000700007c02 */ /* 0x000fce0008000f00 */
.L_x_55:
[----:B-1----:R1:W2:Y:S02]  /*2ff0*/  SYNCS.PHASECHK.TRANS64.TRYWAIT P0, [R0+URZ+0x80], R2 ;  /* 0x00008002000075a7 */ /* 0x0022a400080011ff */
[----:B--2---:R-:W-:Y:S05]  /*3000*/  @!P0 NANOSLEEP.SYNCS 0x989680 ;  /* 0x009896800000895d */ /* 0x004fea0003900000 */
[----:B------:R-:W2:Y:S02]  /*3010*/  @!P0 SYNCS.PHASECHK.TRANS64 P0, [R0+URZ+0x80], R2 ;  /* 0x00008002000085a7 */ /* 0x000ea400080010ff */
[----:B--2---:R-:W-:Y:S05]  /*3020*/  @P0 EXIT ;  /* 0x000000000000094d */ /* 0x004fea0003800000 */
[----:B------:R-:W-:Y:S05]  /*3030*/  BRA `(.L_x_55) ;  /* 0xfffffffc00ec7947 */ /* 0x000fea000383ffff */
.L_x_48:
[----:B------:R-:W-:Y:S05]  /*3040*/  BRA.U UP4, `(.L_x_56) ;  /* 0x0000000d049c7547 */ /* 0x000fea000b800000 */
[----:B------:R-:W-:Y:S01]  /*3050*/  UMOV UR4, 0x40 ;  /* 0x0000004000047882 */ /* 0x000fe20000000000 */
[----:B------:R-:W-:Y:S01]  /*3060*/  NOP ;  /* 0x0000000000007918 */ /* 0x000fe20000000000 */
[----:B------:R-:W-:Y:S01]  /*3070*/  ULEA UR5, UR48, UR4, 0x18 ;  /* 0x0000000430057291 */ /* 0x000fe2000f8ec0ff */
[----:B------:R-:W-:Y:S02]  /*3080*/  UMOV UR6, 0x400 ;  /* 0x0000040000067882 */ /* 0x000fe40000000000 */
[----:B------:R-:W-:-:S06]  /*3090*/  ULEA UR6, UR48, UR6, 0x18 ;  /* 0x0000000630067291 */ /* 0x000fcc000f8ec0ff */
[----:B------:R-:W2:Y:S02]  /*30a0*/  LDS.U8 R0, [UR5+0x1c] ;  /* 0x00001c05ff007984 */ /* 0x000ea40008000000 */
[----:B--2---:R-:W-:-:S13]  /*30b0*/  ISETP.NE.AND P0, PT, R0, RZ, PT ;  /* 0x000000ff0000720c */ /* 0x004fda0003f05270 */
[----:B------:R-:W-:Y:S05]  /*30c0*/  @P0 BRA `(.L_x_57) ;  /* 0x0000000000580947 */ /* 0x000fea0003800000 */
[----:B------:R-:W-:-:S13]  /*30d0*/  ELECT P0, URZ, PT ;  /* 0x0000000000ff782f */ /* 0x000fda0003800000 */
[----:B------:R-:W-:Y:S05]  /*30e0*/  @!P0 BRA `(.L_x_58) ;  /* 0x0000000000608947 */ /* 0x000fea0003800000 */
[----:B------:R-:W-:Y:S01]  /*30f0*/  UMOV UR4, 0x10 ;  /* 0x0000001000047882 */ /* 0x000fe20000000000 */
[----:B------:R-:W-:Y:S01]  /*3100*/  HFMA2 R0, -RZ, RZ, 0, 5.9604644775390625e-08 ;  /* 0x00000001ff007431 */ /* 0x000fe200000001ff */
[----:B------:R-:W-:-:S03]  /*3110*/  MOV R3, 0xffff ;  /* 0x0000ffff00037802 */ /* 0x000fc60000000f00 */
[----:B------:R-:W-:Y:S04]  /*3120*/  DEPBAR.LE SB2, 0x36 ;  /* 0x0000ad800000791a */ /* 0x000fe80000000000 */
[----:B------:R-:W2:Y:S02]  /*3130*/  UTCATOMSWS.FIND_AND_SET.ALIGN UP0, UR4, UR4 ;  /* 0x00000004000475e3 */ /* 0x000ea40008000800 */
[----:B--2---:R-:W-:Y:S01]  /*3140*/  MOV R4, UR4 ;  /* 0x0000000400047c02 */ /* 0x004fe20008000f00 */
[----:B------:R-:W-:Y:S06]  /*3150*/  BRA.U UP0, `(.L_x_59) ;  /* 0x0000000100187547 */ /* 0x000fec000b800000 */
.L_x_60:
[----:B------:R-:W-:Y:S05]  /*3160*/  NANOSLEEP 0x64 ;  /* 0x000000640000795d */ /* 0x000fea0003800000 */
[----:B------:R-:W-:-:S05]  /*3170*/  UMOV UR4, 0x10 ;  /* 0x0000001000047882 */ /* 0x000fca0000000000 */
[----:B------:R-:W-:Y:S04]  /*3180*/  DEPBAR.LE SB2, 0x36 ;  /* 0x0000ad800000791a */ /* 0x000fe80000000000 */
[----:B------:R-:W2:Y:S02]  /*3190*/  UTCATOMSWS.FIND_AND_SET.ALIGN UP0, UR4, UR4 ;  /* 0x00000004000475e3 */ /* 0x000ea40008000800 */
[----:B--2---:R-:W-:Y:S01]  /*31a0*/  MOV R4, UR4 ;  /* 0x0000000400047c02 */ /* 0x004fe20008000f00 */
[----:B------:R-:W-:Y:S05]  /*31b0*/  BRA.U !UP0, `(.L_x_60) ;  /* 0xfffffffd08e87547 */ /* 0x000fea000b83ffff */
.L_x_59:
[-C--:B------:R-:W-:Y:S02]  /*31c0*/  SHF.L.U32 R3, R3, R4.reuse, RZ ;  /* 0x0000000403037219 */ /* 0x080fe400000006ff */
[----:B------:R-:W-:Y:S01]  /*31d0*/  SHF.L.U32 R0, R0, R4, RZ ;  /* 0x0000000400007219 */ /* 0x000fe200000006ff */
[----:B------:R-:W-:Y:S02]  /*31e0*/  IMAD.SHL.U32 R4, R4, 0x20, RZ ;  /* 0x0000002004047824 */ /* 0x000fe400078e00ff */
[----:B------:R2:W-:Y:S04]  /*31f0*/  ATOMS.OR RZ, [UR5+0x14], R3 ;  /* 0x00001403ffff798c */ /* 0x0005e8000b000005 */
[----:B------:R2:W-:Y:S04]  /*3200*/  ATOMS.OR RZ, [UR5+0x18], R0 ;  /* 0x00001800ffff798c */ /* 0x0005e8000b000005 */
[----:B------:R2:W-:Y:S01]  /*3210*/  STS [UR6+0x120], R4 ;  /* 0x00012004ff007988 */ /* 0x0005e20008000806 */
[----:B------:R-:W-:Y:S05]  /*3220*/  BRA `(.L_x_58) ;  /* 0x0000000000107947 */ /* 0x000fea0003800000 */
.L_x_57:
[----:B------:R-:W-:Y:S02]  /*3230*/  MOV R0, 0xffffffff ;  /* 0xffffffff00007802 */ /* 0x000fe40000000f00 */
[----:B------:R-:W-:-:S03]  /*3240*/  MOV R4, 0x3270 ;  /* 0x0000327000047802 */ /* 0x000fc60000000f00 */
[----:B------:R2:W-:Y:S04]  /*3250*/  STS [UR6+0x120], R0 ;  /* 0x00012000ff007988 */ /* 0x0005e80008000806 */
[----:B-12--5:R-:W-:Y:S05]  /*3260*/  CALL.REL.NOINC `($__internal_1_$__cuda_sm10x_tcgen05_guardrail_trap_phase_invalid_during_alloc) ;  /* 0x0000003c00f07944 */ /* 0x026fea0003c00000 */
.L_x_58:
[----:B------:R-:W-:Y:S05]  /*3270*/  WARPSYNC.ALL ;  /* 0x0000000000007948 */ /* 0x000fea0003800000 */
[----:B------:R-:W3:Y:S01]  /*3280*/  S2UR UR4, SR_CgaCtaId ;  /* 0x00000000000479c3 */ /* 0x000ee20000008800 */
[----:B------:R-:W-:Y:S01]  /*3290*/  UMOV UR17, 0x400 ;  /* 0x0000040000117882 */ /* 0x000fe20000000000 */
[----:B------:R-:W-:-:S06]  /*32a0*/  NOP ;  /* 0x0000000000007918 */ /* 0x000fcc0000000000 */
[----:B------:R-:W-:Y:S06]  /*32b0*/  BAR.ARV 0x6, 0xa0 ;  /* 0x0182800000007b1d */ /* 0x000fec0000002000 */
[----:B------:R-:W4:Y:S01]  /*32c0*/  LDCU UR5, c[0x0][0x38c] ;  /* 0x00007180ff0577ac */ /* 0x000f220008000800 */
[----:B------:R-:W-:Y:S01]  /*32d0*/  LOP3.LUT R2, R2, 0xffff, RZ, 0xc0, !PT ;  /* 0x0000ffff02027812 */ /* 0x000fe200078ec0ff */
[----:B------:R-:W-:Y:S01]  /*32e0*/  IMAD.MOV.U32 R11, RZ, RZ, 0x1 ;  /* 0x00000001ff0b7424 */ /* 0x000fe200078e00ff */
[----:B------:R-:W-:Y:S01]  /*32f0*/  CS2R R8, SRZ ;  /* 0x0000000000087805 */ /* 0x000fe2000001ff00 */
[----:B------:R-:W1:Y:S01]  /*3300*/  LDCU UR8, c[0x0][0x38c] ;  /* 0x00007180ff0877ac */ /* 0x000e620008000800 */
[----:B------:R-:W-:Y:S01]  /*3310*/  R2UR UR19, R2 ;  /* 0x00000000021372ca */ /* 0x000fe200000e0000 */
[----:B------:R-:W-:Y:S01]  /*3320*/  IMAD.MOV.U32 R10, RZ, RZ, RZ ;  /* 0x000000ffff0a7224 */ /* 0x000fe200078e00ff */
[----:B------:R-:W-:Y:S01]  /*3330*/  UMOV UR22, URZ ;  /* 0x000000ff00167c82 */ /* 0x000fe20008000000 */
[----:B------:R-:W-:Y:S01]  /*3340*/  UMOV UR14, URZ ;  /* 0x000000ff000e7c82 */ /* 0x000fe20008000000 */
[----:B---3--:R-:W-:Y:S01]  /*3350*/  ULEA UR17, UR4, UR17, 0x18 ;  /* 0x0000001104117291 */ /* 0x008fe2000f8ec0ff */
[----:B------:R-:W-:Y:S01]  /*3360*/  UMOV UR26, 0x0 ;  /* 0x00000000001a7882 */ /* 0x000fe20000000000 */
[----:B------:R-:W-:-:S02]  /*3370*/  UMOV UR27, 0x4100010 ;  /* 0x04100010001b7882 */ /* 0x000fc40000000000 */
[----:B------:R-:W-:Y:S02]  /*3380*/  UIADD3 UR6, UPT, UPT, UR17, 0x2400, URZ ;  /* 0x0000240011067890 */ /* 0x000fe4000fffe0ff */
[----:B------:R-:W-:Y:S02]  /*3390*/  UIADD3 UR7, UPT, UPT, UR17, 0x7400, URZ ;  /* 0x0000740011077890 */ /* 0x000fe4000fffe0ff */
[----:B----4-:R-:W-:Y:S01]  /*33a0*/  UIADD3 UR5, UPT, UPT, UR5, 0x3f, URZ ;  /* 0x0000003f05057890 */ /* 0x010fe2000fffe0ff */
[----:B--2---:R-:W2:Y:S01]  /*33b0*/  LDS R0, [UR17+0x120] ;  /* 0x00012011ff007984 */ /* 0x004ea20008000800 */
[----:B------:R-:W-:Y:S02]  /*33c0*/  USHF.R.U32.HI UR6, URZ, 0x4, UR6 ;  /* 0x00000004ff067899 */ /* 0x000fe40008011606 */
[----:B------:R-:W-:Y:S02]  /*33d0*/  USHF.R.S32.HI UR4, URZ, 0x1f, UR5 ;  /* 0x0000001fff047899 */ /* 0x000fe40008011405 */
[----:B------:R-:W-:-:S02]  /*33e0*/  ULOP3.LUT UR6, UR6, 0x3fff, URZ, 0xc0, !UPT ;  /* 0x00003fff06067892 */ /* 0x000fc4000f8ec0ff */
[----:B------:R-:W-:Y:S02]  /*33f0*/  ULEA.HI UR4, UR4, UR5, URZ, 0x6 ;  /* 0x0000000504047291 */ /* 0x000fe4000f8f30ff */
[----:B------:R-:W-:Y:S02]  /*3400*/  USHF.R.U32.HI UR5, URZ, 0x4, UR7 ;  /* 0x00000004ff057899 */ /* 0x000fe40008011607 */
[----:B------:R-:W-:Y:S02]  /*3410*/  USHF.R.S32.HI UR28, URZ, 0x6, UR4 ;  /* 0x00000006ff1c7899 */ /* 0x000fe40008011404 */
[----:B------:R-:W-:Y:S02]  /*3420*/  ULOP3.LUT UR5, UR5, 0x3fff, URZ, 0xc0, !UPT ;  /* 0x00003fff05057892 */ /* 0x000fe4000f8ec0ff */
[----:B------:R-:W-:Y:S02]  /*3430*/  UISETP.LT.AND UP0, UPT, UR28, 0x1, UPT ;  /* 0x000000011c00788c */ /* 0x000fe4000bf01270 */
[----:B------:R-:W-:-:S02]  /*3440*/  ULOP3.LUT UR20, UR6, 0x10000, URZ, 0xfc, !UPT ;  /* 0x0001000006147892 */ /* 0x000fc4000f8efcff */
[----:B------:R-:W-:Y:S02]  /*3450*/  USEL UR29, UR28, 0x1, !UP0 ;  /* 0x000000011c1d7887 */ /* 0x000fe4000c000000 */
[----:B------:R-:W-:Y:S02]  /*3460*/  ULOP3.LUT UR21, UR5, 0x10000, URZ, 0xfc, !UPT ;  /* 0x0001000005157892 */ /* 0x000fe4000f8efcff */
[----:B------:R-:W-:Y:S02]  /*3470*/  UIADD3 UR29, UPT, UPT, -UR29, URZ, URZ ;  /* 0x000000ff1d1d7290 */ /* 0x000fe4000fffe1ff */
[----:B-1----:R-:W-:Y:S01]  /*3480*/  UISETP.GE.AND UP4, UPT, UR8, 0x1, UPT ;  /* 0x000000010800788c */ /* 0x002fe2000bf86270 */
[----:B------:R-:W-:Y:S01]  /*3490*/  UMOV UR24, 0x0 ;  /* 0x0000000000187882 */ /* 0x000fe20000000000 */
[----:B------:R-:W-:Y:S01]  /*34a0*/  UMOV UR25, 0x4100010 ;  /* 0x0410001000197882 */ /* 0x000fe20000000000 */
[----:B--2---:R-:W-:-:S15]  /*34b0*/  R2UR UR30, R0 ;  /* 0x00000000001e72ca */ /* 0x004fde00000e0000 */
.L_x_67:
[----:B------:R-:W-:Y:S02]  /*34c0*/  LEA R0, R10, UR17, 0x3 ;  /* 0x000000110a007c11 */ /* 0x000fe4000f8e18ff */
[----:B------:R-:W-:Y:S02]  /*34d0*/  SHF.L.U32 R2, R9, 0x1f, RZ ;  /* 0x0000001f09027819 */ /* 0x000fe400000006ff */
[----:B------:R-:W-:Y:S01]  /*34e0*/  PLOP3.LUT P0, PT, PT, PT, UP4, 0x80, 0x8 ;  /* 0x000000000008781c */ /* 0x000fe20003f0f048 */
[----:B------:R-:W-:Y:S01]  /*34f0*/  VIADD R3, R0, 0x80 ;  /* 0x0000008000037836 */ /* 0x000fe20000000000 */
[----:B-1----:R-:W1:Y:S02]  /*3500*/  SYNCS.PHASECHK.TRANS64.TRYWAIT P1, [R0+URZ+0x70], R2 ;  /* 0x00007002000075a7 */ /* 0x002e6400080211ff */
[----:B-1-3--:R-:W-:Y:S09]  /*3510*/  @!P1 BRA `(.L_x_61) ;  /* 0x0000003800109947 */ /* 0x00aff20003800000 */
.L_x_120:
[----:B------:R-:W-:Y:S01]  /*3520*/  LEA R4, R10, UR17, 0x4 ;  /* 0x000000110a047c11 */ /* 0x000fe2000f8e20ff */
[----:B------:R-:W-:Y:S01]  /*3530*/  @UP4 ULEA UR4, UR14, UR17, 0x3 ;  /* 0x000000110e044291 */ /* 0x000fe2000f8e18ff */
[----:B------:R-:W-:Y:S01]  /*3540*/  PLOP3.LUT P2, PT, PT, PT, PT, 0x80, 0x8 ;  /* 0x000000000008781c */ /* 0x000fe20003f4f070 */
[----:B------:R-:W-:Y:S01]  /*3550*/  ULEA UR23, UR22, UR17, 0x3 ;  /* 0x0000001116177291 */ /* 0x000fe2000f8e18ff */
[----:B------:R-:W-:Y:S02]  /*3560*/  PRMT R3, RZ, 0x654, R3 ;  /* 0x00000654ff037816 */ /* 0x000fe40000000003 */
[----:B------:R-:W2:Y:S01]  /*3570*/  LDS.128 R4, [R4+0x100] ;  /* 0x0001000004047984 */ /* 0x000ea20000000c00 */
[----:B-1----:R-:W-:Y:S02]  /*3580*/  @P0 SHF.L.U32 R2, R8, 0x1f, RZ ;  /* 0x0000001f08020819 */ /* 0x002fe400000006ff */
[----:B------:R-:W-:Y:S01]  /*3590*/  SHF.L.U32 R0, R11, 0x1f, RZ ;  /* 0x0000001f0b007819 */ /* 0x000fe200000006ff */
[----:B------:R-:W-:Y:S01]  /*35a0*/  @!PT LDS RZ, [RZ] ;  /* 0x00000000fffff984 */ /* 0x000fe20000000800 */
[----:B------:R-:W-:Y:S01]  /*35b0*/  @!PT LDS RZ, [RZ] ;  /* 0x00000000fffff984 */ /* 0x000fe20000000800 */
[----:B------:R-:W-:Y:S01]  /*35c0*/  @!PT LDS RZ, [RZ] ;  /* 0x00000000fffff984 */ /* 0x000fe20000000800 */
[----:B------:R-:W-:Y:S01]  /*35d0*/  @!PT LDS RZ, [RZ] ;  /* 0x00000000fffff984 */ /* 0x000fe20000000800 */
[----:B------:R1:W-:Y:S06]  /*35e0*/  MEMBAR.ALL.CTA ;  /* 0x0000000000007992 */ /* 0x0003ec0000008000 */
[----:B-1----:R-:W1:Y:S02]  /*35f0*/  FENCE.VIEW.ASYNC.S ;  /* 0x00000000000073c6 */ /* 0x002e640000000000 */
[----:B-1----:R1:W-:Y:S01]  /*3600*/  SYNCS.ARRIVE.TRANS64.RED.A1T0 RZ, [R3+URZ], RZ ;  /* 0x000000ff03ff79a7 */ /* 0x0023e200081004ff */
[----:B------:R1:W3:Y:S01]  /*3610*/  @P0 SYNCS.PHASECHK.TRANS64.TRYWAIT P2, [UR4], R2 ;  /* 0x00000002ff0005a7 */ /* 0x0002e20008041104 */
[----:B------:R-:W-:Y:S01]  /*3620*/  ULEA.HI UR4, UR22, UR22, URZ, 0x1 ;  /* 0x0000001616047291 */ /* 0x000fe2000f8f08ff */
[----:B--2---:R-:W-:-:S03]  /*3630*/  LOP3.LUT P1, RZ, R6, 0x1, RZ, 0xc0, !PT ;  /* 0x0000000106ff7812 */ /* 0x004fc6000782c0ff */
[----:B------:R-:W-:Y:S02]  /*3640*/  USHF.L.U32 UR18, UR4, 0x5, URZ ;  /* 0x0000000504127899 */ /* 0x000fe400080006ff */
[----:B------:R-:W-:Y:S02]  /*3650*/  ULOP3.LUT UR4, UR4, 0xffe, URZ, 0xc0, !UPT ;  /* 0x00000ffe04047892 */ /* 0x000fe4000f8ec0ff */
[----:B------:R-:W-:Y:S02]  /*3660*/  ULOP3.LUT UR18, UR18, 0xffffffc0, URZ, 0xc0, !UPT ;  /* 0xffffffc012127892 */ /* 0x000fe4000f8ec0ff */
[----:B------:R-:W-:Y:S02]  /*3670*/  UIADD3 UR4, UPT, UPT, -UR4, UR22, URZ ;  /* 0x0000001604047290 */ /* 0x000fe4000fffe1ff */
[----:B------:R-:W-:Y:S01]  /*3680*/  UIADD3 UR18, UPT, UPT, UR30, UR18, URZ ;  /* 0x000000121e127290 */ /* 0x000fe2000fffe0ff */
[----:B------:R-:W2:Y:S03]  /*3690*/  SYNCS.PHASECHK.TRANS64.TRYWAIT P0, [UR23+0xb0], R0 ;  /* 0x0000b000ff0075a7 */ /* 0x000ea60008001117 */
[----:B------:R-:W-:Y:S01]  /*36a0*/  ULEA UR18, UR4, UR18, 0x14 ;  /* 0x0000001204127291 */ /* 0x000fe2000f8ea0ff */
[----:B-123--:R-:W-:Y:S11]  /*36b0*/  @!P0 BRA `(.L_x_62) ;  /* 0x0000003400bc8947 */ /* 0x00eff60003800000 */
.L_x_122:
[----:B------:R-:W-:Y:S01]  /*36c0*/  IADD3 R10, PT, PT, R10, 0x1, RZ ;  /* 0x000000010a0a7810 */ /* 0x000fe20007ffe0ff */
[----:B------:R-:W-:Y:S06]  /*36d0*/  BRA.U !UP4, `(.L_x_63) ;  /* 0x000000010c987547 */ /* 0x000fec000b800000 */
[----:B------:R-:W-:Y:S01]  /*36e0*/  UPLOP3.LUT UP2, UPT, UPT, UPT, UPT, 0x40, 0x4 ;  /* 0x000000000004789c */ /* 0x000fe20003f4e870 */
[----:B------:R-:W-:Y:S01]  /*36f0*/  UMOV UR16, UR29 ;  /* 0x0000001d00107c82 */ /* 0x000fe20008000000 */
[----:B------:R-:W-:Y:S01]  /*3700*/  UMOV UR15, UR28 ;  /* 0x0000001c000f7c82 */ /* 0x000fe20008000000 */
[----:B------:R-:W-:-:S08]  /*3710*/  UMOV UR6, UR14 ;  /* 0x0000000e00067c82 */ /* 0x000fd00008000000 */
.L_x_66:
[----:B------:R-:W-:Y:S02]  /*3720*/  UIADD3 UR16, UPT, UPT, UR16, 0x1, URZ ;  /* 0x0000000110107890 */ /* 0x000fe4000fffe0ff */
[----:B--2---:R-:W-:Y:S02]  /*3730*/  ULEA UR5, UR6, UR17, 0x3 ;  /* 0x0000001106057291 */ /* 0x004fe4000f8e18ff */
[----:B------:R-:W-:Y:S01]  /*3740*/  UISETP.NE.AND UP3, UPT, UR16, URZ, UPT ;  /* 0x000000ff1000728c */ /* 0x000fe2000bf65270 */
[----:B---3--:R-:W-:Y:S10]  /*3750*/  @P2 BRA `(.L_x_64) ;  /* 0x00000000000c2947 */ /* 0x008ff40003800000 */
[----:B-1----:R-:W-:Y:S04]  /*3760*/  SHF.L.U32 R2, R8, 0x1f, RZ ;  /* 0x0000001f08027819 */ /* 0x002fe800000006ff */
[----:B------:R-:W1:Y:S02]  /*3770*/  SYNCS.PHASECHK.TRANS64.TRYWAIT P0, [UR5], R2 ;  /* 0x00000002ff0075a7 */ /* 0x000e640008001105 */
[----:B-1----:R-:W-:Y:S05]  /*3780*/  @!P0 BRA `(.L_x_65) ;  /* 0x0000003400a08947 */ /* 0x002fea0003800000 */
.L_x_64:
[----:B------:R-:W-:Y:S01]  /*3790*/  UISETP.NE.AND UP0, UPT, UR15, 0x1, UPT ;  /* 0x000000010f00788c */ /* 0x000fe2000bf05270 */
[----:B------:R-:W-:Y:S01]  /*37a0*/  PLOP3.LUT P2, PT, PT, PT, PT, 0x80, 0x8 ;  /* 0x000000000008781c */ /* 0x000fe20003f4f070 */
[----:B------:R-:W-:Y:S02]  /*37b0*/  UIADD3 UR4, UPT, UPT, UR6, 0x1, URZ ;  /* 0x0000000106047890 */ /* 0x000fe4000fffe0ff */
[----:B------:R-:W-:Y:S02]  /*37c0*/  ULEA UR12, UR6, UR21, 0x8 ;  /* 0x00000015060c7291 */ /* 0x000fe4000f8e40ff */
[----:B------:R-:W-:Y:S01]  /*37d0*/  UISETP.NE.AND UP1, UPT, UR4, 0x5, UPT ;  /* 0x000000050400788c */ /* 0x000fe2000bf25270 */
[----:B------:R-:W-:Y:S01]  /*37e0*/  PLOP3.LUT P0, PT, PT, PT, UP0, 0x80, 0x8 ;  /* 0x000000000008781c */ /* 0x000fe20003f0f008 */
[----:B------:R-:W-:Y:S02]  /*37f0*/  UIADD3 UR10, UPT, UPT, UR12, 0x2, URZ ;  /* 0x000000020c0a7890 */ /* 0x000fe4000fffe0ff */
[----:B------:R-:W-:Y:S02]  /*3800*/  USEL UR7, URZ, 0x1, UP1 ;  /* 0x00000001ff077887 */ /* 0x000fe40008800000 */
[----:B------:R-:W-:Y:S02]  /*3810*/  USEL UR14, UR4, URZ, UP1 ;  /* 0x000000ff040e7287 */ /* 0x000fe40008800000 */
[----:B------:R-:W-:Y:S02]  /*3820*/  UIADD3 UR15, UPT, UPT, UR15, -0x1, URZ ;  /* 0xffffffff0f0f7890 */ /* 0x000fe4000fffe0ff */
[----:B------:R-:W-:Y:S01]  /*3830*/  @UP0 ULEA UR4, UR14, UR17, 0x3 ;  /* 0x000000110e040291 */ /* 0x000fe2000f8e18ff */
[----:B------:R-:W-:Y:S01]  /*3840*/  LOP3.LUT R8, R8, UR7, RZ, 0x3c, !PT ;  /* 0x0000000708087c12 */ /* 0x000fe2000f8e3cff */
[----:B------:R-:W-:Y:S01]  /*3850*/  UIADD3 UR7, UPT, UPT, UR5, 0x28, URZ ;  /* 0x0000002805077890 */ /* 0x000fe2000fffe0ff */
[----:B------:R-:W-:Y:S02]  /*3860*/  UMOV UR13, 0x80004020 ;  /* 0x80004020000d7882 */ /* 0x000fe40000000000 */
[----:B-1----:R-:W-:Y:S01]  /*3870*/  @P0 SHF.L.U32 R0, R8, 0x1f, RZ ;  /* 0x0000001f08000819 */ /* 0x002fe200000006ff */
[----:B------:R-:W-:Y:S01]  /*3880*/  UMOV UR5, 0x80004020 ;  /* 0x8000402000057882 */ /* 0x000fe20000000000 */
[----:B------:R-:W-:Y:S01]  /*3890*/  UMOV UR11, 0x80004020 ;  /* 0x80004020000b7882 */ /* 0x000fe20000000000 */
[----:B------:R-:W-:Y:S01]  /*38a0*/  UMOV UR9, 0x80004020 ;  /* 0x8000402000097882 */ /* 0x000fe20000000000 */
[----:B------:R2:W3:Y:S01]  /*38b0*/  @P0 SYNCS.PHASECHK.TRANS64.TRYWAIT P2, [UR4], R0 ;  /* 0x00000000ff0005a7 */ /* 0x0004e20008041104 */
[----:B------:R-:W-:Y:S03]  /*38c0*/  ULEA UR4, UR6, UR20, 0x8 ;  /* 0x0000001406047291 */ /* 0x000fe6000f8e40ff */
[----:B------:R-:W-:Y:S01]  /*38d0*/  UMOV UR6, UR14 ;  /* 0x0000000e00067c82 */ /* 0x000fe20008000000 */
[----:B------:R-:W-:Y:S05]  /*38e0*/  UIADD3 UR8, UPT, UPT, UR4, 0x2, URZ ;  /* 0x0000000204087890 */ /* 0x000fea000fffe0ff */
[----:B------:R2:W-:Y:S01]  /*38f0*/  UTCQMMA gdesc[UR4], gdesc[UR12], tmem[UR18], tmem[UR26], idesc[UR27], UP2 ;  /* 0x00ff1a0c040075ea */ /* 0x0005e20009000312 */
[----:B------:R-:W-:Y:S03]  /*3900*/  UPLOP3.LUT UP2, UPT, UPT, UPT, UPT, 0x80, 0x8 ;  /* 0x000000000008789c */ /* 0x000fe60003f4f070 */
[----:B------:R2:W-:Y:S01]  /*3910*/  UTCQMMA gdesc[UR8], gdesc[UR10], tmem[UR18], tmem[UR24], idesc[UR25], UPT ;  /* 0x00ff180a080075ea */ /* 0x0005e2000b800312 */
[----:B------:R2:W-:Y:S01]  /*3920*/  UTCBAR.MULTICAST [UR7], URZ, UR19 ;  /* 0x000000ff070073e9 */ /* 0x0005e20008000813 */
[----:B------:R-:W-:Y:S06]  /*3930*/  BRA.U UP3, `(.L_x_66) ;  /* 0xfffffffd03787547 */ /* 0x000fec000b83ffff */
.L_x_63:
[----:B--2---:R-:W-:Y:S01]  /*3940*/  UIADD3 UR4, UPT, UPT, UR22, 0x1, URZ ;  /* 0x0000000116047890 */ /* 0x004fe2000fffe0ff */
[C---:B------:R-:W-:Y:S01]  /*3950*/  ISETP.NE.AND P0, PT, R10.reuse, 0x2, PT ;  /* 0x000000020a00780c */ /* 0x040fe20003f05270 */
[----:B------:R-:W-:Y:S02]  /*3960*/  UIADD3 UR5, UPT, UPT, UR23, 0x90, URZ ;  /* 0x0000009017057890 */ /* 0x000fe4000fffe0ff */
[----:B------:R-:W-:Y:S01]  /*3970*/  UISETP.NE.AND UP0, UPT, UR4, 0x4, UPT ;  /* 0x000000040400788c */ /* 0x000fe2000bf05270 */
[----:B-1----:R-:W-:Y:S02]  /*3980*/  SEL R0, RZ, 0x1, P0 ;  /* 0x00000001ff007807 */ /* 0x002fe40000000000 */
[----:B------:R-:W-:Y:S01]  /*3990*/  SEL R10, R10, RZ, P0 ;  /* 0x000000ff0a0a7207 */ /* 0x000fe20000000000 */
[----:B------:R-:W-:Y:S01]  /*39a0*/  USEL UR6, URZ, 0x1, UP0 ;  /* 0x00000001ff067887 */ /* 0x000fe20008000000 */
[----:B------:R-:W-:Y:S01]  /*39b0*/  LOP3.LUT R9, R9, R0, RZ, 0x3c, !PT ;  /* 0x0000000009097212 */ /* 0x000fe200078e3cff */
[----:B------:R-:W-:Y:S01]  /*39c0*/  USEL UR22, UR4, URZ, UP0 ;  /* 0x000000ff04167287 */ /* 0x000fe20008000000 */
[----:B------:R1:W-:Y:S03]  /*39d0*/  UTCBAR [UR5], URZ ;  /* 0x000000ff050073e9 */ /* 0x0003e600080000ff */
[----:B------:R-:W-:Y:S01]  /*39e0*/  LOP3.LUT R11, R11, UR6, RZ, 0x3c, !PT ;  /* 0x000000060b0b7c12 */ /* 0x000fe2000f8e3cff */
[----:B------:R-:W-:Y:S07]  /*39f0*/  @P1 BRA `(.L_x_67) ;  /* 0xfffffff800b01947 */ /* 0x000fee000383ffff */
[----:B------:R-:W2:Y:S01]  /*3a00*/  S2UR UR8, SR_CgaCtaId ;  /* 0x00000000000879c3 */ /* 0x000ea20000008800 */
[----:B------:R-:W-:Y:S01]  /*3a10*/  ELECT P0, URZ, PT ;  /* 0x0000000000ff782f */ /* 0x000fe20003800000 */
[----:B------:R-:W-:Y:S01]  /*3a20*/  IMAD.MOV.U32 R0, RZ, RZ, 0x1 ;  /* 0x00000001ff007424 */ /* 0x000fe200078e00ff */
[----:B------:R-:W-:Y:S01]  /*3a30*/  UIADD3 UR17, UPT, UPT, UR17, 0xb0, URZ ;  /* 0x000000b011117890 */ /* 0x000fe2000fffe0ff */
[----:B------:R-:W-:Y:S01]  /*3a40*/  SHF.L.U32 R2, R11, 0x1f, RZ ;  /* 0x0000001f0b027819 */ /* 0x000fe200000006ff */
[----:B------:R-:W-:-:S03]  /*3a50*/  UMOV UR4, 0x40 ;  /* 0x0000004000047882 */ /* 0x000fc60000000000 */
[----:B------:R-:W-:Y:S01]  /*3a60*/  UVIRTCOUNT.DEALLOC.SMPOOL 0x80 ;  /* 0x000000800000784c */ /* 0x000fe20000000000 */
[----:B--2---:R-:W-:Y:S02]  /*3a70*/  ULEA UR8, UR8, UR4, 0x18 ;  /* 0x0000000408087291 */ /* 0x004fe4000f8ec0ff */
[----:B------:R-:W-:-:S07]  /*3a80*/  ULEA UR4, UR22, UR17, 0x3 ;  /* 0x0000001116047291 */ /* 0x000fce000f8e18ff */
[----:B------:R2:W-:Y:S02]  /*3a90*/  @P0 STS.U8 [UR8+0x1c], R0 ;  /* 0x00001c00ff000988 */ /* 0x0005e40008000008 */
[----:B------:R-:W4:Y:S02]  /*3aa0*/  SYNCS.PHASECHK.TRANS64.TRYWAIT P0, [UR4], R2 ;  /* 0x00000002ff0075a7 */ /* 0x000f240008001104 */
[----:B--2-4-:R-:W-:Y:S05]  /*3ab0*/  @!P0 BRA `(.L_x_68) ;  /* 0x0000003000ec8947 */ /* 0x014fea0003800000 */
.L_x_125:
[----:B------:R-:W-:-:S04]  /*3ac0*/  UIADD3 UR4, UPT, UPT, UR22, 0x1, URZ ;  /* 0x0000000116047890 */ /* 0x000fc8000fffe0ff */
[----:B------:R-:W-:-:S04]  /*3ad0*/  UISETP.NE.AND UP0, UPT, UR4, 0x4, UPT ;  /* 0x000000040400788c */ /* 0x000fc8000bf05270 */
[----:B------:R-:W-:Y:S02]  /*3ae0*/  USEL UR6, URZ, 0x1, UP0 ;  /* 0x00000001ff067887 */ /* 0x000fe40008000000 */
[----:B------:R-:W-:-:S04]  /*3af0*/  USEL UR4, UR4, URZ, UP0 ;  /* 0x000000ff04047287 */ /* 0x000fc80008000000 */
[----:B-1----:R-:W-:Y:S01]  /*3b00*/  ULEA UR5, UR4, UR17, 0x3 ;  /* 0x0000001104057291 */ /* 0x002fe2000f8e18ff */
[----:B--2---:R-:W-:-:S04]  /*3b10*/  LOP3.LUT R2, R11, UR6, RZ, 0x3c, !PT ;  /* 0x000000060b027c12 */ /* 0x004fc8000f8e3cff */
[----:B------:R-:W-:-:S04]  /*3b20*/  SHF.L.U32 R3, R2, 0x1f, RZ ;  /* 0x0000001f02037819 */ /* 0x000fc800000006ff */
[----:B------:R-:W1:Y:S02]  /*3b30*/  SYNCS.PHASECHK.TRANS64.TRYWAIT P0, [UR5], R3 ;  /* 0x00000003ff0075a7 */ /* 0x000e640008001105 */
[----:B-1----:R-:W-:Y:S05]  /*3b40*/  @!P0 BRA `(.L_x_69) ;  /* 0x0000003000e08947 */ /* 0x002fea0003800000 */
.L_x_127:
        /* <DEDUP_REMOVED lines=9> */
.L_x_129:
[----:B------:R-:W-:-:S04]  /*3be0*/  UIADD3 UR4, UPT, UPT, UR4, 0x1, URZ ;  /* 0x0000000104047890 */ /* 0x000fc8000fffe0ff */
[----:B------:R-:W-:-:S04]  /*3bf0*/  UISETP.NE.AND UP0, UPT, UR4, 0x4, UPT ;  /* 0x000000040400788c */ /* 0x000fc8000bf05270 */
[----:B------:R-:W-:Y:S02]  /*3c00*/  USEL UR5, URZ, 0x1, UP0 ;  /* 0x00000001ff057887 */ /* 0x000fe40008000000 */
[----:B------:R-:W-:-:S04]  /*3c10*/  USEL UR4, UR4, URZ, UP0 ;  /* 0x000000ff04047287 */ /* 0x000fc80008000000 */
[----:B------:R-:W-:Y:S01]  /*3c20*/  ULEA UR4, UR4, UR17, 0x3 ;  /* 0x0000001104047291 */ /* 0x000fe2000f8e18ff */
[----:B------:R-:W-:-:S04]  /*3c30*/  LOP3.LUT R2, R2, UR5, RZ, 0x3c, !PT ;  /* 0x0000000502027c12 */ /* 0x000fc8000f8e3cff */
[----:B------:R-:W-:-:S04]  /*3c40*/  SHF.L.U32 R2, R2, 0x1f, RZ ;  /* 0x0000001f02027819 */ /* 0x000fc800000006ff */
[----:B------:R-:W2:Y:S02]  /*3c50*/  SYNCS.PHASECHK.TRANS64.TRYWAIT P0, [UR4], R2 ;  /* 0x00000002ff0075a7 */ /* 0x000ea40008001104 */
[----:B--2---:R-:W-:Y:S05]  /*3c60*/  @!P0 BRA `(.L_x_71) ;  /* 0x0000003000c88947 */ /* 0x004fea0003800000 */
.L_x_131:
[----:B------:R-:W-:Y:S01]  /*3c70*/  NOP ;  /* 0x0000000000007918 */ /* 0x000fe20000000000 */
[----:B-1----:R-:W1:Y:S01]  /*3c80*/  LDS R0, [UR8+0x14] ;  /* 0x00001408ff007984 */ /* 0x002e620008000800 */
[----:B------:R-:W-:Y:S01]  /*3c90*/  ULOP3.LUT UR4, UR30, 0xffff, URZ, 0xc0, !UPT ;  /* 0x0000ffff1e047892 */ /* 0x000fe2000f8ec0ff */
[----:B------:R-:W-:Y:S01]  /*3ca0*/  UMOV UR5, 0xffff ;  /* 0x0000ffff00057882 */ /* 0x000fe20000000000 */
[----:B------:R-:W-:Y:S02]  /*3cb0*/  UMOV UR6, 0x1 ;  /* 0x0000000100067882 */ /* 0x000fe40000000000 */
[----:B------:R-:W-:-:S04]  /*3cc0*/  USHF.R.U32.HI UR4, URZ, 0x5, UR4 ;  /* 0x00000005ff047899 */ /* 0x000fc80008011604 */
[----:B------:R-:W-:Y:S02]  /*3cd0*/  USHF.L.U32 UR5, UR5, UR4, URZ ;  /* 0x0000000405057299 */ /* 0x000fe400080006ff */
[----:B------:R-:W-:-:S04]  /*3ce0*/  USHF.L.U32 UR4, UR6, UR4, URZ ;  /* 0x0000000406047299 */ /* 0x000fc800080006ff */
[----:B-1----:R-:W-:-:S04]  /*3cf0*/  LOP3.LUT R0, R0, UR5, RZ, 0xc0, !PT ;  /* 0x0000000500007c12 */ /* 0x002fc8000f8ec0ff */
[----:B------:R-:W-:-:S13]  /*3d00*/  ISETP.NE.AND P0, PT, R0, UR5, PT ;  /* 0x0000000500007c0c */ /* 0x000fda000bf05270 */
[----:B------:R-:W-:Y:S05]  /*3d10*/  @P0 BRA `(.L_x_72) ;  /* 0x0000000000580947 */ /* 0x000fea0003800000 */
[----:B------:R-:W1:Y:S02]  /*3d20*/  LDS R0, [UR8+0x18] ;  /* 0x00001808ff007984 */ /* 0x000e640008000800 */
[----:B-1----:R-:W-:-:S04]  /*3d30*/  LOP3.LUT R0, R0, UR4, RZ, 0xc0, !PT ;  /* 0x0000000400007c12 */ /* 0x002fc8000f8ec0ff */
[----:B------:R-:W-:-:S13]  /*3d40*/  ISETP.NE.AND P0, PT, R0, UR4, PT ;  /* 0x0000000400007c0c */ /* 0x000fda000bf05270 */
[----:B------:R-:W-:Y:S05]  /*3d50*/  @P0 BRA `(.L_x_73) ;  /* 0x00000000003c0947 */ /* 0x000fea0003800000 */
[----:B------:R-:W1:Y:S01]  /*3d60*/  S2R R2, SR_LANEID ;  /* 0x0000000000027919 */ /* 0x000e620000000000 */
[----:B------:R-:W-:-:S06]  /*3d70*/  ULOP3.LUT UR5, URZ, UR5, URZ, 0x33, !UPT ;  /* 0x00000005ff057292 */ /* 0x000fcc000f8e33ff */
[----:B------:R-:W-:-:S04]  /*3d80*/  IMAD.U32 R0, RZ, RZ, UR5 ;  /* 0x00000005ff007e24 */ /* 0x000fc8000f8e00ff */
[----:B------:R2:W4:Y:S02]  /*3d90*/  REDUX UR7, R0 ;  /* 0x00000000000773c4 */ /* 0x0005240000000000 */
[----:B------:R1:W-:Y:S01]  /*3da0*/  UTCATOMSWS.AND URZ, UR5 ;  /* 0x0000000500ff79e3 */ /* 0x0003e20008000000 */
[----:B--2---:R-:W-:Y:S01]  /*3db0*/  LOP3.LUT R0, RZ, UR4, RZ, 0x33, !PT ;  /* 0x00000004ff007c12 */ /* 0x004fe2000f8e33ff */
[----:B------:R-:W-:Y:S02]  /*3dc0*/  VOTEU.ANY UR4, UPT, PT ;  /* 0x0000000000047886 */ /* 0x000fe400038e0100 */
[----:B------:R-:W-:Y:S02]  /*3dd0*/  UFLO.U32 UR4, UR4 ;  /* 0x00000004000472bd */ /* 0x000fe400080e0000 */
[----:B------:R-:W2:Y:S04]  /*3de0*/  REDUX UR6, R0 ;  /* 0x00000000000673c4 */ /* 0x000ea80000000000 */
[----:B-1----:R-:W-:-:S02]  /*3df0*/  ISETP.EQ.U32.AND P0, PT, R2, UR4, PT ;  /* 0x0000000402007c0c */ /* 0x002fc4000bf02070 */
[----:B----4-:R-:W-:-:S11]  /*3e00*/  MOV R2, UR7 ;  /* 0x0000000700027c02 */ /* 0x010fd60008000f00 */
[----:B------:R1:W-:Y:S01]  /*3e10*/  @P0 ATOMS.AND RZ, [UR8+0x14], R2 ;  /* 0x00001402ffff098c */ /* 0x0003e2000a800008 */
[----:B--2---:R-:W-:-:S05]  /*3e20*/  IMAD.U32 R0, RZ, RZ, UR6 ;  /* 0x00000006ff007e24 */ /* 0x004fca000f8e00ff */
[----:B------:R1:W-:Y:S01]  /*3e30*/  @P0 ATOMS.AND RZ, [UR8+0x18], R0 ;  /* 0x00001800ffff098c */ /* 0x0003e2000a800008 */
[----:B------:R-:W-:Y:S05]  /*3e40*/  BRA `(.L_x_74) ;  /* 0x0000000000147947 */ /* 0x000fea0003800000 */
.L_x_73:
[----:B------:R-:W-:Y:S02]  /*3e50*/  MOV R2, 0x3e70 ;  /* 0x00003e7000027802 */ /* 0x000fe40000000f00 */
[----:B---3-5:R-:W-:Y:S05]  /*3e60*/  CALL.REL.NOINC `($__internal_0_$__cuda_sm10x_tcgen05_guardrail_trap_col_being_dealloced_not_returned_by_alloc) ;  /* 0x0000003000e47944 */ /* 0x028fea0003c00000 */
[----:B------:R-:W-:Y:S05]  /*3e70*/  BRA `(.L_x_74) ;  /* 0x0000000000087947 */ /* 0x000fea0003800000 */
.L_x_72:
[----:B------:R-:W-:Y:S02]  /*3e80*/  MOV R2, 0x3ea0 ;  /* 0x00003ea000027802 */ /* 0x000fe40000000f00 */
[----:B---3-5:R-:W-:Y:S05]  /*3e90*/  CALL.REL.NOINC `($__internal_2_$__cuda_sm10x_tcgen05_guardrail_trap_unallocated_columns_being_dealloced) ;  /* 0x0000003000f07944 */ /* 0x028fea0003c00000 */
.L_x_74:
[----:B------:R-:W-:Y:S01]  /*3ea0*/  NOP ;  /* 0x0000000000007918 */ /* 0x000fe20000000000 */
[----:B------:R-:W-:Y:S05]  /*3eb0*/  EXIT ;  /* 0x000000000000794d */ /* 0x000fea0003800000 */
.L_x_56:
[----:B------:R-:W-:-:S09]  /*3ec0*/  UISETP.NE.OR UP0, UPT, UR22, 0x3, !UP3 ;  /* 0x000000031600788c */ /* 0x000fd2000df05670 */
[----:B------:R-:W-:Y:S05]  /*3ed0*/  BRA.U UP0, `(.L_x_75) ;  /* 0x0000000d00087547 */ /* 0x000fea000b800000 */
[----:B------:R-:W2:Y:S01]  /*3ee0*/  LDCU UR26, c[0x0][0x370] ;  /* 0x00006e00ff1a77ac */ /* 0x000ea20008000800 */
[----:B------:R-:W3:Y:S01]  /*3ef0*/  LDC.64 R16, c[0x0][0x348] ;  /* 0x0000d200ff107b82 */ /* 0x000ee20000000a00 */
[----:B------:R-:W-:Y:S02]  /*3f00*/  HFMA2 R13, -RZ, RZ, 0, 0 ;  /* 0x00000000ff0d7431 */ /* 0x000fe400000001ff */
[----:B------:R-:W-:Y:S01]  /*3f10*/  IMAD.MOV.U32 R15, RZ, RZ, 0x1 ;  /* 0x00000001ff0f7424 */ /* 0x000fe200078e00ff */
[----:B------:R-:W2:Y:S01]  /*3f20*/  LDCU.128 UR28, c[0x0][0xb10] ;  /* 0x00016200ff1c77ac */ /* 0x000ea20008000c00 */
[----:B------:R-:W-:Y:S01]  /*3f30*/  IMAD.MOV.U32 R14, RZ, RZ, RZ ;  /* 0x000000ffff0e7224 */ /* 0x000fe200078e00ff */
[----:B------:R-:W-:Y:S01]  /*3f40*/  MOV R12, 0x1000 ;  /* 0x00001000000c7802 */ /* 0x000fe20000000f00 */
[----:B------:R-:W4:Y:S01]  /*3f50*/  LDCU UR25, c[0x0][0x374] ;  /* 0x00006e80ff1977ac */ /* 0x000f220008000800 */
[----:B------:R-:W1:Y:S01]  /*3f60*/  LDC.64 R2, c[0x0][0x888] ;  /* 0x00022200ff027b82 */ /* 0x000e620000000a00 */
[----:B------:R-:W4:Y:S01]  /*3f70*/  LDCU UR16, c[0x0][0xb0c] ;  /* 0x00016180ff1077ac */ /* 0x000f220008000800 */
[----:B------:R-:W3:Y:S06]  /*3f80*/  LDCU UR35, c[0x0][0xb20] ;  /* 0x00016400ff2377ac */ /* 0x000eec0008000800 */
[----:B------:R-:W1:Y:S01]  /*3f90*/  LDC.64 R4, c[0x0][0x890] ;  /* 0x00022400ff047b82 */ /* 0x000e620000000a00 */
[----:B------:R-:W3:Y:S01]  /*3fa0*/  LDCU UR4, c[0x0][0xb30] ;  /* 0x00016600ff0477ac */ /* 0x000ee20008000800 */
[----:B------:R-:W-:Y:S01]  /*3fb0*/  UMOV UR17, 0x400 ;  /* 0x0000040000117882 */ /* 0x000fe20000000000 */
[----:B--2---:R-:W-:-:S02]  /*3fc0*/  UIMAD.WIDE.U32 UR32, UR26, UR28, URZ ;  /* 0x0000001c1a2072a5 */ /* 0x004fc4000f8e00ff */
[----:B----4-:R-:W-:Y:S02]  /*3fd0*/  UIMAD.WIDE.U32 UR6, UR25, UR31, URZ ;  /* 0x0000001f190672a5 */ /* 0x010fe4000f8e00ff */
[----:B------:R-:W-:Y:S02]  /*3fe0*/  ULEA UR17, UR48, UR17, 0x18 ;  /* 0x0000001130117291 */ /* 0x000fe4000f8ec0ff */
[----:B------:R-:W-:Y:S02]  /*3ff0*/  UPLOP3.LUT UP3, UPT, UPT, UPT, UPT, 0x40, 0x4 ;  /* 0x000000000004789c */ /* 0x000fe40003f6e870 */
[----:B------:R-:W-:Y:S01]  /*4000*/  UIADD3 UR5, UPT, UPT, UR17, 0x50, URZ ;  /* 0x0000005011057890 */ /* 0x000fe2000fffe0ff */
[----:B------:R-:W-:Y:S01]  /*4010*/  UMOV UR32, UR33 ;  /* 0x0000002100207c82 */ /* 0x000fe20008000000 */
[----:B------:R-:W-:Y:S01]  /*4020*/  UMOV UR27, UR7 ;  /* 0x00000007001b7c82 */ /* 0x000fe20008000000 */
[----:B------:R-:W-:Y:S02]  /*4030*/  UISETP.GE.AND UP0, UPT, UR40, 0x1, UPT ;  /* 0x000000012800788c */ /* 0x000fe4000bf06270 */
[----:B------:R-:W-:Y:S01]  /*4040*/  UISETP.NE.AND UP4, UPT, UR40, 0x1, UPT ;  /* 0x000000012800788c */ /* 0x000fe2000bf85270 */
[----:B------:R-:W2:Y:S01]  /*4050*/  LDCU.64 UR14, c[0x0][0xb28] ;  /* 0x00016500ff0e77ac */ /* 0x000ea20008000a00 */
[----:B------:R-:W-:-:S02]  /*4060*/  UISETP.NE.AND UP6, UPT, UR16, 0x1, UPT ;  /* 0x000000011000788c */ /* 0x000fc4000bfc5270 */
[----:B------:R-:W-:Y:S02]  /*4070*/  UISETP.NE.AND UP5, UPT, UR30, 0x1, UPT ;  /* 0x000000011e00788c */ /* 0x000fe4000bfa5270 */
[----:B------:R-:W-:Y:S02]  /*4080*/  UPRMT UR48, UR48, 0x654, UR5 ;  /* 0x0000065430307896 */ /* 0x000fe40008000005 */
[----:B------:R-:W-:Y:S02]  /*4090*/  USHF.R.U32.HI UR32, URZ, UR29, UR32 ;  /* 0x0000001dff207299 */ /* 0x000fe40008011620 */
[----:B---3--:R-:W-:Y:S02]  /*40a0*/  USHF.R.U32.HI UR27, URZ, UR35, UR27 ;  /* 0x00000023ff1b7299 */ /* 0x008fe4000801161b */
[----:B------:R-:W-:-:S11]  /*40b0*/  UISETP.NE.AND UP2, UPT, UR4, 0x1, UPT ;  /* 0x000000010400788c */ /* 0x000fd6000bf45270 */
.L_x_83:
[C---:B------:R-:W-:Y:S02]  /*40c0*/  LEA R7, R14.reuse, UR17, 0x3 ;  /* 0x000000110e077c11 */ /* 0x040fe4000f8e18ff */
[----:B------:R-:W-:Y:S02]  /*40d0*/  SHF.L.U32 R0, R13, 0x1f, RZ ;  /* 0x0000001f0d007819 */ /* 0x000fe400000006ff */
[----:B------:R-:W-:Y:S02]  /*40e0*/  LEA R8, R14, UR17, 0x4 ;  /* 0x000000110e087c11 */ /* 0x000fe4000f8e20ff */
[----:B---3--:R-:W3:Y:S02]  /*40f0*/  SYNCS.PHASECHK.TRANS64.TRYWAIT P0, [R7+URZ+0x70], R0 ;  /* 0x00007000070075a7 */ /* 0x008ee400080011ff */
[----:B---3--:R-:W-:Y:S05]  /*4100*/  @!P0 BRA `(.L_x_76) ;  /* 0x0000002c00b88947 */ /* 0x008fea0003800000 */
.L_x_132:
[----:B------:R-:W4:Y:S01]  /*4110*/  LDS.128 R8, [R8+0x100] ;  /* 0x0001000008087984 */ /* 0x000f220000000c00 */
[----:B------:R-:W-:Y:S01]  /*4120*/  UISETP.GE.AND UP0, UPT, UR40, 0x1, UPT ;  /* 0x000000012800788c */ /* 0x000fe2000bf06270 */
[----:B------:R-:W-:Y:S01]  /*4130*/  @!PT LDS RZ, [RZ] ;  /* 0x00000000fffff984 */ /* 0x000fe20000000800 */
[----:B------:R-:W-:Y:S01]  /*4140*/  @!PT LDS RZ, [RZ] ;  /* 0x00000000fffff984 */ /* 0x000fe20000000800 */
[----:B------:R-:W-:Y:S01]  /*4150*/  @!PT LDS RZ, [RZ] ;  /* 0x00000000fffff984 */ /* 0x000fe20000000800 */
[----:B------:R-:W-:Y:S01]  /*4160*/  @!PT LDS RZ, [RZ] ;  /* 0x00000000fffff984 */ /* 0x000fe20000000800 */
[----:B------:R1:W-:Y:S06]  /*4170*/  MEMBAR.ALL.CTA ;  /* 0x0000000000007992 */ /* 0x0003ec0000008000 */
[----:B-1----:R-:W1:Y:S01]  /*4180*/  FENCE.VIEW.ASYNC.S ;  /* 0x00000000000073c6 */ /* 0x002e620000000000 */
[----:B----4-:R-:W-:Y:S11]  /*4190*/  LOP3.LUT P0, RZ, R10, 0x1, RZ, 0xc0, !PT ;  /* 0x000000010aff7812 */ /* 0x010ff6000780c0ff */
[----:B------:R-:W-:Y:S02]  /*41a0*/  @!UPT UIADD3 URZ, UPT, UPT, URZ, URZ, URZ ;  /* 0x000000fffffff290 */ /* 0x000fe4000fffe0ff */
[----:B-1----:R-:W-:Y:S01]  /*41b0*/  VOTEU.ANY UP1, P0 ;  /* 0x0000000000ff7886 */ /* 0x002fe20000020100 */
[----:B------:R-:W-:Y:S11]  /*41c0*/  PLOP3.LUT P0, PT, PT, PT, UP1, 0x80, 0x8 ;  /* 0x000000000008781c */ /* 0x000ff60003f0f018 */
[----:B------:R-:W-:Y:S02]  /*41d0*/  @!UPT UIADD3 URZ, UPT, UPT, URZ, URZ, URZ ;  /* 0x000000fffffff290 */ /* 0x000fe4000fffe0ff */
[----:B---3--:R-:W-:Y:S02]  /*41e0*/  @P0 SHF.R.U32.HI R0, RZ, 0x10, R9 ;  /* 0x00000010ff000819 */ /* 0x008fe40000011609 */
[----:B------:R-:W-:Y:S02]  /*41f0*/  @P0 MOV R6, R8 ;  /* 0x0000000800060202 */ /* 0x000fe40000000f00 */
[----:B------:R-:W-:Y:S01]  /*4200*/  @P0 R2UR UR4, R0 ;  /* 0x00000000000402ca */ /* 0x000fe200000e0000 */
[----:B------:R-:W-:Y:S01]  /*4210*/  VIADD R0, R7, 0x80 ;  /* 0x0000008007007836 */ /* 0x000fe20000000000 */
[----:B------:R-:W-:Y:S02]  /*4220*/  @P0 LOP3.LUT R8, R9, 0xffff, RZ, 0xc0, !PT ;  /* 0x0000ffff09080812 */ /* 0x000fe400078ec0ff */
[----:B------:R-:W-:Y:S02]  /*4230*/  @P0 R2UR UR6, R6 ;  /* 0x00000000060602ca */ /* 0x000fe400000e0000 */
[----:B------:R-:W-:Y:S02]  /*4240*/  PRMT R0, RZ, 0x654, R0 ;  /* 0x00000654ff007816 */ /* 0x000fe40000000000 */
[----:B------:R-:W-:Y:S02]  /*4250*/  @P0 R2UR UR5, R8 ;  /* 0x00000000080502ca */ /* 0x000fe400000e0000 */
[----:B------:R1:W-:Y:S03]  /*4260*/  SYNCS.ARRIVE.TRANS64.RED.A1T0 RZ, [R0+URZ], RZ ;  /* 0x000000ff00ff79a7 */ /* 0x0003e600081004ff */
[----:B------:R-:W-:Y:S04]  /*4270*/  @UP1 UMOV UR24, UR4 ;  /* 0x0000000400181c82 */ /* 0x000fe80008000000 */
[----:B------:R-:W-:Y:S04]  /*4280*/  @UP1 UMOV UR13, UR6 ;  /* 0x00000006000d1c82 */ /* 0x000fe80008000000 */
[----:B------:R-:W-:Y:S01]  /*4290*/  @UP1 UMOV UR7, UR5 ;  /* 0x0000000500071c82 */ /* 0x000fe20008000000 */
[----:B------:R-:W-:Y:S05]  /*42a0*/  BRA.U !UP0, `(.L_x_77) ;  /* 0x0000000108a47547 */ /* 0x000fea000b800000 */
[----:B------:R-:W-:Y:S02]  /*42b0*/  UIMAD.WIDE.U32 UR10, UR7, UR31, URZ ;  /* 0x0000001f070a72a5 */ /* 0x000fe4000f8e00ff */
[----:B------:R-:W-:Y:S02]  /*42c0*/  UIMAD.WIDE.U32 UR18, UR13, UR28, URZ ;  /* 0x0000001c0d1272a5 */ /* 0x000fe4000f8e00ff */
[----:B------:R-:W-:Y:S02]  /*42d0*/  USEL UR4, UR25, UR27, !UP5 ;  /* 0x0000001b19047287 */ /* 0x000fe4000e800000 */
[----:B------:R-:W-:Y:S02]  /*42e0*/  USEL UR8, UR26, UR32, !UP6 ;  /* 0x000000201a087287 */ /* 0x000fe4000f000000 */
[----:B--2---:R-:W-:Y:S02]  /*42f0*/  UIMAD.WIDE.U32 UR20, UR4, UR14, URZ ;  /* 0x0000000e041472a5 */ /* 0x004fe4000f8e00ff */
[----:B------:R-:W-:Y:S01]  /*4300*/  UIMAD.WIDE.U32 UR22, UR8, UR14, URZ ;  /* 0x0000000e081672a5 */ /* 0x000fe2000f8e00ff */
[----:B------:R-:W-:Y:S02]  /*4310*/  UMOV UR5, UR11 ;  /* 0x0000000b00057c82 */ /* 0x000fe40008000000 */
[----:B------:R-:W-:Y:S03]  /*4320*/  USHF.R.U32.HI UR6, URZ, UR35, UR5 ;  /* 0x00000023ff067299 */ /* 0x000fe60008011605 */
[----:B------:R-:W-:Y:S01]  /*4330*/  UMOV UR5, UR19 ;  /* 0x0000001300057c82 */ /* 0x000fe20008000000 */
[----:B------:R-:W-:Y:S02]  /*4340*/  USEL UR6, UR7, UR6, !UP5 ;  /* 0x0000000607067287 */ /* 0x000fe4000e800000 */
[----:B------:R-:W-:Y:S02]  /*4350*/  USHF.R.U32.HI UR9, URZ, UR29, UR5 ;  /* 0x0000001dff097299 */ /* 0x000fe40008011605 */
[----:B------:R-:W-:Y:S01]  /*4360*/  UIMAD.WIDE.U32 UR10, UR6, UR14, URZ ;  /* 0x0000000e060a72a5 */ /* 0x000fe2000f8e00ff */
[----:B------:R-:W-:Y:S02]  /*4370*/  UMOV UR5, UR21 ;  /* 0x0000001500057c82 */ /* 0x000fe40008000000 */
[----:B------:R-:W-:Y:S03]  /*4380*/  @UP4 USHF.R.U32.HI UR4, URZ, UR15, UR5 ;  /* 0x0000000fff044299 */ /* 0x000fe60008011605 */
[----:B------:R-:W-:Y:S01]  /*4390*/  UMOV UR5, UR23 ;  /* 0x0000001700057c82 */ /* 0x000fe20008000000 */
[----:B------:R-:W-:Y:S02]  /*43a0*/  UIMAD UR4, UR40, UR4, URZ ;  /* 0x00000004280472a4 */ /* 0x000fe4000f8e02ff */
[----:B------:R-:W-:Y:S02]  /*43b0*/  @UP4 USHF.R.U32.HI UR8, URZ, UR15, UR5 ;  /* 0x0000000fff084299 */ /* 0x000fe40008011605 */
[----:B------:R-:W-:Y:S02]  /*43c0*/  USEL UR5, UR13, UR9, !UP6 ;  /* 0x000000090d057287 */ /* 0x000fe4000f000000 */
[----:B------:R-:W-:Y:S02]  /*43d0*/  UIMAD UR9, UR40, UR8, URZ ;  /* 0x00000008280972a4 */ /* 0x000fe4000f8e02ff */
[----:B------:R-:W-:Y:S03]  /*43e0*/  UISETP.GE.AND UP0, UPT, UR6, UR4, UPT ;  /* 0x000000040600728c */ /* 0x000fe6000bf06270 */
[----:B------:R-:W-:Y:S01]  /*43f0*/  UMOV UR4, UR11 ;  /* 0x0000000b00047c82 */ /* 0x000fe20008000000 */
[----:B------:R-:W-:Y:S02]  /*4400*/  UISETP.GE.OR UP0, UPT, UR5, UR9, UP0 ;  /* 0x000000090500728c */ /* 0x000fe40008706670 */
[----:B------:R-:W-:Y:S02]  /*4410*/  USHF.R.U32.HI UR4, URZ, UR15, UR4 ;  /* 0x0000000fff047299 */ /* 0x000fe40008011604 */
[----:B------:R-:W-:Y:S02]  /*4420*/  UIMAD.WIDE.U32 UR10, UR5, UR14, URZ ;  /* 0x0000000e050a72a5 */ /* 0x000fe4000f8e00ff */
[----:B------:R-:W-:Y:S04]  /*4430*/  USEL UR12, UR6, UR4, !UP4 ;  /* 0x00000004060c7287 */ /* 0x000fe8000e000000 */
[----:B------:R-:W-:Y:S01]  /*4440*/  UIADD3 UR9, UPT, UPT, -UR12, URZ, URZ ;  /* 0x000000ff0c097290 */ /* 0x000fe2000fffe1ff */
[----:B------:R-:W-:Y:S02]  /*4450*/  @!UP0 UMOV UR4, UR11 ;  /* 0x0000000b00048c82 */ /* 0x000fe40008000000 */
[----:B------:R-:W-:Y:S02]  /*4460*/  @!UP0 USHF.R.U32.HI UR4, URZ, UR15, UR4 ;  /* 0x0000000fff048299 */ /* 0x000fe40008011604 */
[----:B------:R-:W-:Y:S02]  /*4470*/  UIMAD UR9, UR40, UR9, UR6 ;  /* 0x00000009280972a4 */ /* 0x000fe4000f8e0206 */
[----:B------:R-:W-:Y:S04]  /*4480*/  @!UP0 USEL UR4, UR5, UR4, !UP4 ;  /* 0x0000000405048287 */ /* 0x000fe8000e000000 */
[----:B------:R-:W-:Y:S02]  /*4490*/  @!UP0 UIMAD UR9, UR8, UR9, UR4 ;  /* 0x00000009080982a4 */ /* 0x000fe4000f8e0204 */
[----:B------:R-:W-:Y:S02]  /*44a0*/  @!UP0 UIADD3 UR10, UPT, UPT, UR12, -UR4, URZ ;  /* 0x800000040c0a8290 */ /* 0x000fe4000fffe0ff */
[----:B------:R-:W-:Y:S02]  /*44b0*/  UIADD3 UR4, UPT, UPT, -UR5, URZ, URZ ;  /* 0x000000ff05047290 */ /* 0x000fe4000fffe1ff */
[----:B------:R-:W-:Y:S02]  /*44c0*/  UIADD3 UR8, UPT, UPT, -UR6, URZ, URZ ;  /* 0x000000ff06087290 */ /* 0x000fe4000fffe1ff */
[----:B------:R-:W-:Y:S02]  /*44d0*/  @!UP0 UIMAD UR6, UR10, UR40, UR5 ;  /* 0x000000280a0682a4 */ /* 0x000fe4000f8e0205 */
[----:B------:R-:W-:Y:S02]  /*44e0*/  UIMAD UR13, UR16, UR4, UR13 ;  /* 0x00000004100d72a4 */ /* 0x000fe4000f8e020d */
[----:B------:R-:W-:Y:S01]  /*44f0*/  UIMAD UR7, UR30, UR8, UR7 ;  /* 0x000000081e0772a4 */ /* 0x000fe2000f8e0207 */
[----:B------:R-:W-:Y:S02]  /*4500*/  @!UP0 UMOV UR5, UR9 ;  /* 0x0000000900058c82 */ /* 0x000fe40008000000 */
[----:B------:R-:W-:Y:S02]  /*4510*/  UIMAD UR13, UR5, UR16, UR13 ;  /* 0x00000010050d72a4 */ /* 0x000fe4000f8e020d */
[----:B------:R-:W-:Y:S11]  /*4520*/  UIMAD UR7, UR6, UR30, UR7 ;  /* 0x0000001e060772a4 */ /* 0x000ff6000f8e0207 */
[----:B------:R-:W-:Y:S01]  /*4530*/  @!UPT UIADD3 URZ, UPT, UPT, URZ, URZ, URZ ;  /* 0x000000fffffff290 */ /* 0x000fe2000fffe0ff */
.L_x_77:
[----:B------:R-:W3:Y:S01]  /*4540*/  @!UP2 LDCU.128 UR20, c[0x0][0xb10] ;  /* 0x00016200ff14a7ac */ /* 0x000ee20008000c00 */
[C---:B------:R-:W-:Y:S02]  /*4550*/  ISETP.NE.U32.AND P1, PT, R4.reuse, RZ, PT ;  /* 0x000000ff0400720c */ /* 0x040fe40003f25070 */
[----:B------:R-:W-:Y:S02]  /*4560*/  ISETP.NE.U32.AND P0, PT, R4, RZ, PT ;  /* 0x000000ff0400720c */ /* 0x000fe40003f05070 */
[C---:B------:R-:W-:Y:S02]  /*4570*/  ISETP.NE.AND.EX P1, PT, R5.reuse, RZ, PT, P1 ;  /* 0x000000ff0500720c */ /* 0x040fe40003f25310 */
[----:B------:R-:W-:Y:S01]  /*4580*/  ISETP.NE.AND.EX P0, PT, R5, RZ, PT, P0 ;  /* 0x000000ff0500720c */ /* 0x000fe20003f05300 */
[----:B------:R-:W4:Y:S01]  /*4590*/  @!UP2 LDCU UR5, c[0x0][0xb0c] ;  /* 0x00016180ff05a7ac */ /* 0x000f220008000800 */
[----:B------:R-:W-:Y:S01]  /*45a0*/  SHF.L.U32 R6, R15, 0x1f, RZ ;  /* 0x0000001f0f067819 */ /* 0x000fe200000006ff */
[----:B---3--:R-:W-:Y:S07]  /*45b0*/  UIMAD.WIDE.U32 UR8, UR13, UR20, URZ ;  /* 0x000000140d0872a5 */ /* 0x008fee000f8e00ff */
[----:B------:R-:W-:Y:S01]  /*45c0*/  @!UP2 UMOV UR4, UR9 ;  /* 0x000000090004ac82 */ /* 0x000fe20008000000 */
[----:B----4-:R-:W-:Y:S02]  /*45d0*/  @!UP2 UISETP.NE.AND UP0, UPT, UR5, 0x1, UPT ;  /* 0x000000010500a88c */ /* 0x010fe4000bf05270 */
[----:B------:R-:W-:Y:S02]  /*45e0*/  @!UP2 USHF.R.U32.HI UR4, URZ, UR21, UR4 ;  /* 0x00000015ff04a299 */ /* 0x000fe40008011604 */
[----:B------:R-:W-:Y:S02]  /*45f0*/  UIMAD.WIDE.U32 UR8, UR7, UR23, URZ ;  /* 0x00000017070872a5 */ /* 0x000fe4000f8e00ff */
[----:B------:R-:W-:Y:S02]  /*4600*/  @!UP2 USEL UR10, UR13, UR4, !UP0 ;  /* 0x000000040d0aa287 */ /* 0x000fe4000c000000 */
[----:B------:R-:W-:Y:S03]  /*4610*/  @!UP2 UISETP.NE.AND UP0, UPT, UR22, 0x1, UPT ;  /* 0x000000011600a88c */ /* 0x000fe6000bf05270 */
[----:B------:R-:W-:Y:S02]  /*4620*/  @!UP2 UMOV UR6, UR9 ;  /* 0x000000090006ac82 */ /* 0x000fe40008000000 */
[----:B------:R-:W3:Y:S02]  /*4630*/  @!UP2 LDCU UR4, c[0x0][0xb20] ;  /* 0x00016400ff04a7ac */ /* 0x000ee40008000800 */
[----:B---3--:R-:W-:Y:S04]  /*4640*/  @!UP2 USHF.R.U32.HI UR6, URZ, UR4, UR6 ;  /* 0x00000004ff06a299 */ /* 0x008fe80008011606 */
[----:B------:R-:W-:Y:S04]  /*4650*/  @!UP2 USEL UR6, UR7, UR6, !UP0 ;  /* 0x000000060706a287 */ /* 0x000fe8000c000000 */
[----:B------:R-:W-:Y:S02]  /*4660*/  @!UP2 UIADD3 UR4, UPT, UPT, -UR10, UR6, URZ ;  /* 0x000000060a04a290 */ /* 0x000fe4000fffe1ff */
[----:B------:R-:W-:Y:S02]  /*4670*/  @!UP2 UIADD3 UR6, UPT, UPT, UR10, -UR6, URZ ;  /* 0x800000060a06a290 */ /* 0x000fe4000fffe0ff */
[----:B------:R-:W-:Y:S02]  /*4680*/  @!UP2 UIMAD UR13, UR4, UR5, UR13 ;  /* 0x00000005040da2a4 */ /* 0x000fe4000f8e020d */
[----:B------:R-:W-:Y:S01]  /*4690*/  @!UP2 UIMAD UR7, UR6, UR22, UR7 ;  /* 0x000000160607a2a4 */ /* 0x000fe2000f8e0207 */
[----:B------:R-:W-:Y:S11]  /*46a0*/  BRA.U UP3, `(.L_x_78) ;  /* 0x0000000103107547 */ /* 0x000ff6000b800000 */
[----:B------:R-:W-:Y:S04]  /*46b0*/  MOV R7, UR34 ;  /* 0x0000002200077c02 */ /* 0x000fe80008000f00 */
[----:B------:R-:W-:Y:S04]  /*46c0*/  SHF.L.U32 R7, R7, 0x1f, RZ ;  /* 0x0000001f07077819 */ /* 0x000fe800000006ff */
[----:B------:R-:W3:Y:S02]  /*46d0*/  SYNCS.PHASECHK.TRANS64.TRYWAIT P2, [UR17+0x68], R7 ;  /* 0x00006807ff0075a7 */ /* 0x000ee40008041111 */
[----:B---3--:R-:W-:Y:S05]  /*46e0*/  @!P2 BRA `(.L_x_79) ;  /* 0x000000280054a947 */ /* 0x008fea0003800000 */
.L_x_78:
[----:B------:R-:W-:Y:S05]  /*46f0*/  @!P1 BRA `(.L_x_80) ;  /* 0x0000000000309947 */ /* 0x000fea0003800000 */
[----:B------:R-:W-:Y:S01]  /*4700*/  ISETP.NE.U32.AND P1, PT, R2, RZ, PT ;  /* 0x000000ff0200720c */ /* 0x000fe20003f25070 */
[----:B------:R-:W3:Y:S01]  /*4710*/  LDCU.64 UR4, c[0x0][0x358] ;  /* 0x00006b00ff0477ac */ /* 0x000ee20008000a00 */
[----:B------:R-:W-:Y:S02]  /*4720*/  IMAD.MOV.U32 R79, RZ, RZ, 0x1 ;  /* 0x00000001ff4f7424 */ /* 0x000fe400078e00ff */
[----:B------:R-:W-:Y:S11]  /*4730*/  ISETP.NE.AND.EX P1, PT, R3, RZ, PT, P1 ;  /* 0x000000ff0300720c */ /* 0x000ff60003f25310 */
[----:B------:R-:W-:Y:S02]  /*4740*/  @!UPT UIADD3 URZ, UPT, UPT, URZ, URZ, URZ ;  /* 0x000000fffffff290 */ /* 0x000fe4000fffe0ff */
[----:B------:R-:W4:Y:S01]  /*4750*/  @P1 LDC.64 R8, c[0x0][0x888] ;  /* 0x00022200ff081b82 */ /* 0x000f220000000a00 */
[----:B-1----:R-:W-:Y:S04]  /*4760*/  @P1 IMAD R0, R4, UR36, RZ ;  /* 0x0000002404001c24 */ /* 0x002fe8000f8e02ff */
[----:B----4-:R-:W-:Y:S04]  /*4770*/  @P1 IMAD.WIDE R8, R0, 0x4, R8 ;  /* 0x0000000400081825 */ /* 0x010fe800078e0208 */
[----:B------:R-:W-:Y:S01]  /*4780*/  HFMA2 R0, -RZ, RZ, 0, 5.9604644775390625e-08 ;  /* 0x00000001ff007431 */ /* 0x000fe200000001ff */
[----:B---3-5:R3:W5:Y:S04]  /*4790*/  @P1 LDG.E R39, desc[UR4][R8.64] ;  /* 0x0000000408271981 */ /* 0x028768000c1e1900 */
[----:B------:R-:W-:Y:S01]  /*47a0*/  @!P1 PRMT R79, R0, 0x7610, R79 ;  /* 0x00007610004f9816 */ /* 0x000fe2000000004f */
[----:B---3--:R-:W4:Y:S06]  /*47b0*/  @!P1 LDC R39, c[0x0][0x880] ;  /* 0x00022000ff279b82 */ /* 0x008f2c0000000800 */
.L_x_80:
[----:B----45:R-:W-:Y:S01]  /*47c0*/  @!P0 FSETP.EQ.AND P1, PT, R39, RZ, PT ;  /* 0x000000ff2700820b */ /* 0x030fe20003f22000 */
[----:B------:R-:W-:Y:S01]  /*47d0*/  @!UPT UIADD3 URZ, UPT, UPT, URZ, URZ, URZ ;  /* 0x000000fffffff290 */ /* 0x000fe2000fffe0ff */
[----:B------:R-:W-:Y:S11]  /*47e0*/  @!P0 BRA `(.L_x_81) ;  /* 0x0000000000188947 */ /* 0x000ff60003800000 */
[----:B------:R-:W-:Y:S02]  /*47f0*/  LOP3.LUT P0, RZ, R79, 0xff, RZ, 0xc0, !PT ;  /* 0x000000ff4fff7812 */ /* 0x000fe4000780c0ff */
[----:B------:R-:W-:Y:S04]  /*4800*/  ISETP.NE.U32.AND P1, PT, R2, RZ, PT ;  /* 0x000000ff0200720c */ /* 0x000fe80003f25070 */
[----:B------:R-:W-:Y:S04]  /*4810*/  ISETP.NE.AND.EX P1, PT, R3, RZ, PT, P1 ;  /* 0x000000ff0300720c */ /* 0x000fe80003f25310 */
[----:B------:R-:W-:Y:S03]  /*4820*/  PLOP3.LUT P1, PT, P1, PT, PT, 0x8, 0x80 ;  /* 0x000000000080781c */ /* 0x000fe60000f2e170 */
[----:B------:R-:W-:Y:S11]  /*4830*/  @P0 FSETP.EQ.AND P1, PT, R39, RZ, PT ;  /* 0x000000ff2700020b */ /* 0x000ff60003f22000 */
[----:B------:R-:W-:Y:S02]  /*4840*/  @!UPT UIADD3 URZ, UPT, UPT, URZ, URZ, URZ ;  /* 0x000000fffffff290 */ /* 0x000fe4000fffe0ff */
.L_x_81:
[----:B------:R-:W3:Y:S01]  /*4850*/  SYNCS.PHASECHK.TRANS64.TRYWAIT P0, [UR17+0x58], R6 ;  /* 0x00005806ff0075a7 */ /* 0x000ee20008001111 */
[----:B------:R-:W-:Y:S02]  /*4860*/  ELECT P2, URZ, PT ;  /* 0x0000000000ff782f */ /* 0x000fe40003840000 */
[----:B------:R-:W-:Y:S01]  /*4870*/  IADD3 R14, PT, PT, R14, 0x1, RZ ;  /* 0x000000010e0e7810 */ /* 0x000fe20007ffe0ff */
[----:B---3--:R-:W-:Y:S10]  /*4880*/  @!P0 BRA `(.L_x_82) ;  /* 0x0000002800048947 */ /* 0x008ff40003800000 */
.L_x_135:
[----:B------:R-:W-:Y:S01]  /*4890*/  PLOP3.LUT P1, PT, P1, P2, PT, 0xf2, 0x2f ;  /* 0x00000000002f781c */ /* 0x000fe20000f25e72 */
[----:B------:R-:W-:Y:S01]  /*48a0*/  UMOV UR18, 0x0 ;  /* 0x0000000000127882 */ /* 0x000fe20000000000 */
[----:B------:R-:W-:Y:S01]  /*48b0*/  UMOV UR19, 0x10000000 ;  /* 0x1000000000137882 */ /* 0x000fe20000000000 */
[----:B------:R-:W-:Y:S01]  /*48c0*/  UMOV UR12, UR36 ;  /* 0x00000024000c7c82 */ /* 0x000fe20008000000 */
[----:B------:R-:W-:Y:S01]  /*48d0*/  LOP3.LUT R15, R15, 0x1, RZ, 0x3c, !PT ;  /* 0x000000010f0f7812 */ /* 0x000fe200078e3cff */
[----:B------:R-:W-:Y:S01]  /*48e0*/  UPLOP3.LUT UP3, UPT, UPT, UPT, UPT, 0x80, 0x8 ;  /* 0x000000000008789c */ /* 0x000fe20003f6f070 */
[----:B------:R-:W-:Y:S07]  /*48f0*/  UMOV UR36, UR24 ;  /* 0x0000001800247c82 */ /* 0x000fee0008000000 */
[----:B-1----:R-:W-:Y:S01]  /*4900*/  @!P1 IADD3 R6, P0, PT, R16, 0x580, RZ ;  /* 0x0000058010069810 */ /* 0x002fe20007f1e0ff */
[----:B------:R-:W-:Y:S03]  /*4910*/  VOTEU.ALL UP0, P1 ;  /* 0x0000000000ff7886 */ /* 0x000fe60000800000 */
[----:B------:R-:W-:Y:S01]  /*4920*/  @!P1 R2UR UR5, R6 ;  /* 0x00000000060592ca */ /* 0x000fe200000e0000 */
[----:B------:R-:W-:Y:S01]  /*4930*/  @!P1 IMAD.X R0, RZ, RZ, R17, P0 ;  /* 0x000000ffff009224 */ /* 0x000fe200000e0611 */
[----:B------:R-:W-:Y:S01]  /*4940*/  @!UP0 USHF.L.U32 UR10, UR45, 0x6, URZ ;  /* 0x000000062d0a8899 */ /* 0x000fe200080006ff */
[----:B------:R-:W-:Y:S01]  /*4950*/  ISETP.NE.AND P0, PT, R14, 0x2, PT ;  /* 0x000000020e00780c */ /* 0x000fe20003f05270 */
[----:B------:R-:W-:Y:S02]  /*4960*/  @!UP0 USHF.L.U32 UR11, UR46, 0x6, URZ ;  /* 0x000000062e0b8899 */ /* 0x000fe400080006ff */
[----:B------:R-:W-:Y:S01]  /*4970*/  @!P1 R2UR UR4, R0 ;  /* 0x00000000000492ca */ /* 0x000fe200000e0000 */
[----:B------:R-:W-:Y:S01]  /*4980*/  @!UP0 UIADD3 UR8, UPT, UPT, UR17, 0x200, URZ ;  /* 0x0000020011088890 */ /* 0x000fe2000fffe0ff */
[----:B------:R-:W-:Y:S01]  /*4990*/  SEL R0, RZ, 0x1, P0 ;  /* 0x00000001ff007807 */ /* 0x000fe20000000000 */
[----:B------:R-:W-:Y:S01]  /*49a0*/  @!UP0 UIADD3 UR9, UPT, UPT, UR17, 0x50, URZ ;  /* 0x0000005011098890 */ /* 0x000fe2000fffe0ff */
[----:B------:R-:W-:Y:S01]  /*49b0*/  SEL R14, R14, RZ, P0 ;  /* 0x000000ff0e0e7207 */ /* 0x000fe20000000000 */
[----:B------:R-:W-:Y:S01]  /*49c0*/  VOTEU.ALL UP0, P1 ;  /* 0x0000000000ff7886 */ /* 0x000fe20000800000 */
[----:B------:R-:W-:Y:S01]  /*49d0*/  LOP3.LUT R13, R13, R0, RZ, 0x3c, !PT ;  /* 0x000000000d0d7212 */ /* 0x000fe200078e3cff */
[----:B------:R-:W-:Y:S01]  /*49e0*/  IMAD.U32 R6, RZ, RZ, UR5 ;  /* 0x00000005ff067e24 */ /* 0x000fe2000f8e00ff */
[----:B------:R-:W-:Y:S02]  /*49f0*/  UIADD3 UR45, UPT, UPT, UR7, UR60, URZ ;  /* 0x0000003c072d7290 */ /* 0x000fe4000fffe0ff */
[----:B------:R-:W-:Y:S03]  /*4a00*/  UIADD3 UR46, UPT, UPT, UR13, UR57, URZ ;  /* 0x000000390d2e7290 */ /* 0x000fe6000fffe0ff */
[----:B------:R-:W-:Y:S01]  /*4a10*/  IMAD.U32 R7, RZ, RZ, UR4 ;  /* 0x00000004ff077e24 */ /* 0x000fe2000f8e00ff */
[----:B------:R-:W-:Y:S04]  /*4a20*/  @!P1 R2UR UR4, R6 ;  /* 0x00000000060492ca */ /* 0x000fe800000e0000 */
[----:B------:R-:W-:Y:S11]  /*4a30*/  @!P1 R2UR UR5, R7 ;  /* 0x00000000070592ca */ /* 0x000ff600000e0000 */
[----:B------:R-:W-:Y:S02]  /*4a40*/  @!UPT UIADD3 URZ, UPT, UPT, URZ, URZ, URZ ;  /* 0x000000fffffff290 */ /* 0x000fe4000fffe0ff */
[----:B------:R3:W-:Y:S01]  /*4a50*/  @!UP0 UTMALDG.3D [UR8], [UR4], desc[UR18] ;  /* 0x00001208040085b4 */ /* 0x0007e20008011000 */
[----:B------:R3:W-:Y:S01]  /*4a60*/  @!P1 SYNCS.ARRIVE.TRANS64.RED.A0TR RZ, [UR17+0x50], R12 ;  /* 0x0000500cffff99a7 */ /* 0x0007e20008300411 */
[----:B------:R-:W-:Y:S01]  /*4a70*/  SYNCS.ARRIVE.TRANS64.RED.A1T0 RZ, [UR48], RZ ;  /* 0x000000ffffff79a7 */ /* 0x000fe20008100430 */
[----:B------:R-:W-:Y:S05]  /*4a80*/  BRA.U UP1, `(.L_x_83) ;  /* 0xfffffff5018c7547 */ /* 0x000fea000b83ffff */
[----:B------:R-:W-:Y:S07]  /*4a90*/  MOV R0, UR17 ;  /* 0x0000001100007c02 */ /* 0x000fee0008000f00 */
.L_x_84:
[----:B-1----:R-:W-:-:S04]  /*4aa0*/  SHF.L.U32 R2, R15, 0x1f, RZ ;  /* 0x0000001f0f027819 */ /* 0x002fc800000006ff */
[----:B------:R1:W4:Y:S03]  /*4ab0*/  SYNCS.PHASECHK.TRANS64.TRYWAIT P0, [R0+URZ+0x58], R2 ;  /* 0x00005802000075a7 */ /* 0x00032600080011ff */
[----:B----4-:R-:W-:Y:S05]  /*4ac0*/  @!P0 NANOSLEEP.SYNCS 0x989680 ;  /* 0x009896800000895d */ /* 0x010fea0003900000 */
[----:B------:R-:W4:Y:S02]  /*4ad0*/  @!P0 SYNCS.PHASECHK.TRANS64 P0, [R0+URZ+0x58], R2 ;  /* 0x00005802000085a7 */ /* 0x000f2400080010ff */
[----:B--234-:R-:W-:Y:S05]  /*4ae0*/  @P0 EXIT ;  /* 0x000000000000094d */ /* 0x01cfea0003800000 */
[----:B------:R-:W-:Y:S05]  /*4af0*/  BRA `(.L_x_84) ;  /* 0xfffffffc00e87947 */ /* 0x000fea000383ffff */
.L_x_75:
[----:B------:R-:W-:-:S06]  /*4b00*/  UISETP.GE.AND UP0, UPT, UR22, 0x4, UPT ;  /* 0x000000041600788c */ /* 0x000fcc000bf06270 */
[----:B------:R-:W-:-:S13]  /*4b10*/  PLOP3.LUT P0, PT, PT, PT, UP0, 0x80, 0x8 ;  /* 0x000000000008781c */ /* 0x000fda0003f0f008 */
[----:B-1----:R-:W-:Y:S05]  /*4b20*/  @!P0 EXIT ;  /* 0x000000000000894d */ /* 0x002fea0003800000 */
[----:B------:R-:W-:Y:S01]  /*4b30*/  BAR.SYNC.DEFER_BLOCKING 0x6, 0xa0 ;  /* 0x0182800000007b1d */ /* 0x000fe20000010000 */
[C---:B------:R-:W-:Y:S02]  /*4b40*/  IMAD.SHL.U32 R7, R76.reuse, 0x40, RZ ;  /* 0x000000404c077824 */ /* 0x040fe400078e00ff */
[----:B------:R-:W-:Y:S02]  /*4b50*/  HFMA2 R81, -RZ, RZ, 0, 0 ;  /* 0x00000000ff517431 */ /* 0x000fe400000001ff */
[C---:B------:R-:W-:Y:S01]  /*4b60*/  IMAD.SHL.U32 R4, R76.reuse, 0x20, RZ ;  /* 0x000000204c047824 */ /* 0x040fe200078e00ff */
[----:B------:R-:W-:Y:S01]  /*4b70*/  CS2R R82, SRZ ;  /* 0x0000000000527805 */ /* 0x000fe2000001ff00 */
[----:B------:R-:W-:Y:S01]  /*4b80*/  IMAD.SHL.U32 R6, R76, 0x2, RZ ;  /* 0x000000024c067824 */ /* 0x000fe200078e00ff */
[----:B------:R-:W-:Y:S01]  /*4b90*/  UMOV UR44, 0x400 ;  /* 0x00000400002c7882 */ /* 0x000fe20000000000 */
[----:B------:R-:W-:Y:S01]  /*4ba0*/  LOP3.LUT R5, R7, 0x180, RZ, 0xc0, !PT ;  /* 0x0000018007057812 */ /* 0x000fe200078ec0ff */
[----:B------:R-:W-:Y:S01]  /*4bb0*/  ULEA UR44, UR48, UR44, 0x18 ;  /* 0x0000002c302c7291 */ /* 0x000fe2000f8ec0ff */
[----:B------:R-:W-:Y:S01]  /*4bc0*/  LOP3.LUT R4, R4, 0xc00, RZ, 0xc0, !PT ;  /* 0x00000c0004047812 */ /* 0x000fe200078ec0ff */
[----:B------:R-:W1:Y:S01]  /*4bd0*/  LDC.64 R72, c[0x0][0x888] ;  /* 0x00022200ff487b82 */ /* 0x000e620000000a00 */
[----:B------:R-:W-:Y:S01]  /*4be0*/  LOP3.LUT R6, R5, 0x20, R6, 0xf8, !PT ;  /* 0x0000002005067812 */ /* 0x000fe200078ef806 */
[----:B------:R-:W-:Y:S01]  /*4bf0*/  IMAD.SHL.U32 R5, R76, 0x8, RZ ;  /* 0x000000084c057824 */ /* 0x000fe200078e00ff */
[----:B------:R-:W-:Y:S01]  /*4c00*/  LOP3.LUT R4, R4, 0x40, R7, 0xf8, !PT ;  /* 0x0000004004047812 */ /* 0x000fe200078ef807 */
[----:B------:R-:W-:Y:S01]  /*4c10*/  IMAD.U32 R37, R76, 0x10000, RZ ;  /* 0x000100004c257824 */ /* 0x000fe200078e00ff */
[----:B------:R-:W-:Y:S01]  /*4c20*/  UIADD3 UR4, UPT, UPT, UR44, 0x1200, URZ ;  /* 0x000012002c047890 */ /* 0x000fe2000fffe0ff */
[----:B------:R-:W-:Y:S01]  /*4c30*/  IMAD.MOV.U32 R36, RZ, RZ, RZ ;  /* 0x000000ffff247224 */ /* 0x000fe200078e00ff */
[----:B------:R-:W-:Y:S01]  /*4c40*/  LOP3.LUT R5, R6, 0x30, R5, 0x78, !PT ;  /* 0x0000003006057812 */ /* 0x000fe200078e7805 */
[----:B------:R-:W2:Y:S01]  /*4c50*/  LDC.64 R74, c[0x0][0x890] ;  /* 0x00022400ff4a7b82 */ /* 0x000ea20000000a00 */
[----:B------:R-:W-:Y:S01]  /*4c60*/  LOP3.LUT R4, R4, 0x200, R7, 0xf8, !PT ;  /* 0x0000020004047812 */ /* 0x000fe200078ef807 */
[----:B------:R-:W-:Y:S01]  /*4c70*/  IMAD.MOV.U32 R84, RZ, RZ, RZ ;  /* 0x000000ffff547224 */ /* 0x000fe200078e00ff */
[----:B------:R-:W-:Y:S01]  /*4c80*/  LOP3.LUT R37, R37, 0x600000, RZ, 0xc0, !PT ;  /* 0x0060000025257812 */ /* 0x000fe200078ec0ff */
[----:B------:R-:W-:Y:S01]  /*4c90*/  IMAD.U32 R85, RZ, RZ, UR4 ;  /* 0x00000004ff557e24 */ /* 0x000fe2000f8e00ff */
[----:B------:R-:W-:Y:S01]  /*4ca0*/  LOP3.LUT R78, R4, R5, RZ, 0xfc, !PT ;  /* 0x00000005044e7212 */ /* 0x000fe200078efcff */
[----:B------:R-:W3:Y:S01]  /*4cb0*/  LDS R0, [UR44+0x120] ;  /* 0x0001202cff007984 */ /* 0x000ee20008000800 */
[----:B------:R-:W-:Y:S01]  /*4cc0*/  IMAD.SHL.U32 R4, R76, 0x10, RZ ;  /* 0x000000104c047824 */ /* 0x000fe200078e00ff */
[----:B------:R-:W4:Y:S01]  /*4cd0*/  LDC.64 R70, c[0x0][0x8b0] ;  /* 0x00022c00ff467b82 */ /* 0x000f220000000a00 */
[----:B------:R-:W-:Y:S01]  /*4ce0*/  IADD3 R77, PT, PT, R78, UR44, RZ ;  /* 0x0000002c4e4d7c10 */ /* 0x000fe2000fffe0ff */
[----:B------:R-:W1:Y:S02]  /*4cf0*/  LDCU UR50, c[0x0][0x370] ;  /* 0x00006e00ff3277ac */ /* 0x000e640008000800 */
[----:B------:R-:W-:Y:S01]  /*4d00*/  LOP3.LUT R4, R4, 0x20, RZ, 0xc0, !PT ;  /* 0x0000002004047812 */ /* 0x000fe200078ec0ff */
[----:B------:R-:W1:Y:S03]  /*4d10*/  LDCU.64 UR62, c[0x0][0x348] ;  /* 0x00006900ff3e77ac */ /* 0x000e660008000a00 */
[----:B------:R-:W1:Y:S01]  /*4d20*/  LDC.64 R68, c[0x0][0x8a8] ;  /* 0x00022a00ff447b82 */ /* 0x000e620000000a00 */
[----:B------:R-:W-:Y:S01]  /*4d30*/  IADD3 R77, PT, PT, -R4, 0x200, R77 ;  /* 0x00000200044d7810 */ /* 0x000fe20007ffe14d */
[----:B------:R-:W1:Y:S01]  /*4d40*/  LDCU UR41, c[0x0][0xb0c] ;  /* 0x00016180ff2977ac */ /* 0x000e620008000800 */
[----:B------:R-:W1:Y:S01]  /*4d50*/  LDCU UR39, c[0x0][0xb30] ;  /* 0x00016600ff2777ac */ /* 0x000e620008000800 */
[----:B------:R-:W1:Y:S01]  /*4d60*/  LDCU.64 UR58, c[0x0][0x888] ;  /* 0x00011100ff3a77ac */ /* 0x000e620008000a00 */
[----:B------:R-:W1:Y:S01]  /*4d70*/  LDCU.64 UR42, c[0x0][0xb28] ;  /* 0x00016500ff2a77ac */ /* 0x000e620008000a00 */
[----:B------:R-:W1:Y:S01]  /*4d80*/  LDCU.128 UR52, c[0x0][0xb10] ;  /* 0x00016200ff3477ac */ /* 0x000e620008000c00 */
[----:B------:R-:W1:Y:S01]  /*4d90*/  LDCU UR49, c[0x0][0x374] ;  /* 0x00006e80ff3177ac */ /* 0x000e620008000800 */
[----:B------:R-:W-:Y:S01]  /*4da0*/  UIADD3 UR56, UPT, UPT, UR44, 0x200, URZ ;  /* 0x000002002c387890 */ /* 0x000fe2000fffe0ff */
[----:B---3--:R-:W-:-:S11]  /*4db0*/  IMAD.IADD R37, R0, 0x1, R37 ;  /* 0x0000000100257824 */ /* 0x008fd600078e0225 */
.L_x_102:
[----:B------:R-:W-:Y:S02]  /*4dc0*/  LEA R3, R81, UR44, 0x3 ;  /* 0x0000002c51037c11 */ /* 0x000fe4000f8e18ff */
[----:B------:R-:W-:Y:S02]  /*4dd0*/  SHF.L.U32 R0, R83, 0x1f, RZ ;  /* 0x0000001f53007819 */ /* 0x000fe400000006ff */
[----:B-1----:R-:W-:Y:S02]  /*4de0*/  LEA R4, R81, UR44, 0x4 ;  /* 0x0000002c51047c11 */ /* 0x002fe4000f8e20ff */
[----:B------:R-:W3:Y:S02]  /*4df0*/  SYNCS.PHASECHK.TRANS64.TRYWAIT P0, [R3+URZ+0x70], R0 ;  /* 0x00007000030075a7 */ /* 0x000ee400080011ff */
[----:B--23--:R-:W-:Y:S05]  /*4e00*/  @!P0 BRA `(.L_x_85) ;  /* 0x0000002000bc8947 */ /* 0x00cfea0003800000 */
.L_x_136:
[----:B------:R-:W1:Y:S01]  /*4e10*/  LDS.128 R4, [R4+0x100] ;  /* 0x0001000004047984 */ /* 0x000e620000000c00 */
[----:B------:R-:W-:Y:S01]  /*4e20*/  UISETP.GE.AND UP0, UPT, UR40, 0x1, UPT ;  /* 0x000000012800788c */ /* 0x000fe2000bf06270 */
[----:B------:R-:W-:Y:S01]  /*4e30*/  @!PT LDS RZ, [RZ] ;  /* 0x00000000fffff984 */ /* 0x000fe20000000800 */
[----:B------:R-:W-:Y:S01]  /*4e40*/  @!PT LDS RZ, [RZ] ;  /* 0x00000000fffff984 */ /* 0x000fe20000000800 */
[----:B------:R-:W-:Y:S01]  /*4e50*/  @!PT LDS RZ, [RZ] ;  /* 0x00000000fffff984 */ /* 0x000fe20000000800 */
[----:B------:R-:W-:Y:S01]  /*4e60*/  @!PT LDS RZ, [RZ] ;  /* 0x00000000fffff984 */ /* 0x000fe20000000800 */
[----:B------:R2:W-:Y:S06]  /*4e70*/  MEMBAR.ALL.CTA ;  /* 0x0000000000007992 */ /* 0x0005ec0000008000 */
[----:B--2---:R-:W2:Y:S01]  /*4e80*/  FENCE.VIEW.ASYNC.S ;  /* 0x00000000000073c6 */ /* 0x004ea20000000000 */
[----:B-1----:R-:W-:Y:S11]  /*4e90*/  LOP3.LUT P0, RZ, R6, 0x1, RZ, 0xc0, !PT ;  /* 0x0000000106ff7812 */ /* 0x002ff6000780c0ff */
[----:B------:R-:W-:Y:S02]  /*4ea0*/  @!UPT UIADD3 URZ, UPT, UPT, URZ, URZ, URZ ;  /* 0x000000fffffff290 */ /* 0x000fe4000fffe0ff */
[----:B--2---:R-:W-:Y:S01]  /*4eb0*/  VOTEU.ANY UP1, P0 ;  /* 0x0000000000ff7886 */ /* 0x004fe20000020100 */
[----:B------:R-:W-:Y:S01]  /*4ec0*/  PLOP3.LUT P0, PT, PT, PT, UP1, 0x80, 0x8 ;  /* 0x000000000008781c */ /* 0x000fe20003f0f018 */
[----:B------:R-:W-:Y:S11]  /*4ed0*/  UP2UR UR47, UPR, URZ, 0x2 ;  /* 0x00000002ff2f7883 */ /* 0x000ff60008000000 */
[----:B------:R-:W-:Y:S01]  /*4ee0*/  @!UPT UIADD3 URZ, UPT, UPT, URZ, URZ, URZ ;  /* 0x000000fffffff290 */ /* 0x000fe2000fffe0ff */
        /* <DEDUP_REMOVED lines=13> */
[----:B------:R-:W2:Y:S01]  /*4fc0*/  LDCU UR12, c[0x0][0xb20] ;  /* 0x00016400ff0c77ac */ /* 0x000ea20008000800 */
[----:B------:R-:W-:Y:S02]  /*4fd0*/  UIMAD.WIDE.U32 UR4, UR49, UR55, URZ ;  /* 0x00000037310472a5 */ /* 0x000fe4000f8e00ff */
[----:B------:R-:W-:Y:S02]  /*4fe0*/  UIMAD.WIDE.U32 UR6, UR50, UR52, URZ ;  /* 0x00000034320672a5 */ /* 0x000fe4000f8e00ff */
[----:B------:R-:W-:Y:S02]  /*4ff0*/  UISETP.NE.AND UP0, UPT, UR54, 0x1, UPT ;  /* 0x000000013600788c */ /* 0x000fe4000bf05270 */
[----:B------:R-:W-:Y:S02]  /*5000*/  UIMAD.WIDE.U32 UR8, UR37, UR55, URZ ;  /* 0x00000037250872a5 */ /* 0x000fe4000f8e00ff */
[----:B------:R-:W-:Y:S02]  /*5010*/  UIMAD.WIDE.U32 UR10, UR38, UR52, URZ ;  /* 0x00000034260a72a5 */ /* 0x000fe4000f8e00ff */
[----:B------:R-:W-:Y:S02]  /*5020*/  UISETP.NE.AND UP1, UPT, UR41, 0x1, UPT ;  /* 0x000000012900788c */ /* 0x000fe4000bf25270 */
[----:B------:R-:W-:Y:S01]  /*5030*/  UISETP.NE.AND UP2, UPT, UR40, 0x1, UPT ;  /* 0x000000012800788c */ /* 0x000fe2000bf45270 */
[----:B------:R-:W-:Y:S02]  /*5040*/  UMOV UR4, UR5 ;  /* 0x0000000500047c82 */ /* 0x000fe40008000000 */
[----:B--2---:R-:W-:Y:S03]  /*5050*/  USHF.R.U32.HI UR5, URZ, UR12, UR4 ;  /* 0x0000000cff057299 */ /* 0x004fe60008011604 */
[----:B------:R-:W-:Y:S02]  /*5060*/  UMOV UR4, UR7 ;  /* 0x0000000700047c82 */ /* 0x000fe40008000000 */
[----:B------:R-:W-:Y:S02]  /*5070*/  USHF.R.U32.HI UR7, URZ, UR53, UR4 ;  /* 0x00000035ff077299 */ /* 0x000fe40008011604 */
[----:B------:R-:W-:Y:S02]  /*5080*/  USEL UR4, UR49, UR5, !UP0 ;  /* 0x0000000531047287 */ /* 0x000fe4000c000000 */
[----:B------:R-:W-:Y:S01]  /*5090*/  USEL UR7, UR50, UR7, !UP1 ;  /* 0x0000000732077287 */ /* 0x000fe2000c800000 */
[----:B------:R-:W-:Y:S01]  /*50a0*/  UMOV UR5, UR9 ;  /* 0x0000000900057c82 */ /* 0x000fe20008000000 */
[----:B------:R-:W-:Y:S02]  /*50b0*/  UIMAD.WIDE.U32 UR8, UR4, UR42, URZ ;  /* 0x0000002a040872a5 */ /* 0x000fe4000f8e00ff */
[----:B------:R-:W-:Y:S03]  /*50c0*/  USHF.R.U32.HI UR6, URZ, UR12, UR5 ;  /* 0x0000000cff067299 */ /* 0x000fe60008011605 */
[----:B------:R-:W-:Y:S01]  /*50d0*/  UMOV UR5, UR11 ;  /* 0x0000000b00057c82 */ /* 0x000fe20008000000 */
[----:B------:R-:W-:Y:S02]  /*50e0*/  UIMAD.WIDE.U32 UR10, UR7, UR42, URZ ;  /* 0x0000002a070a72a5 */ /* 0x000fe4000f8e00ff */
[----:B------:R-:W-:Y:S02]  /*50f0*/  USHF.R.U32.HI UR12, URZ, UR53, UR5 ;  /* 0x00000035ff0c7299 */ /* 0x000fe40008011605 */
[----:B------:R-:W-:Y:S01]  /*5100*/  USEL UR6, UR37, UR6, !UP0 ;  /* 0x0000000625067287 */ /* 0x000fe2000c000000 */
[----:B------:R-:W-:Y:S02]  /*5110*/  UMOV UR5, UR9 ;  /* 0x0000000900057c82 */ /* 0x000fe40008000000 */
[----:B------:R-:W-:Y:S01]  /*5120*/  UMOV UR10, UR11 ;  /* 0x0000000b000a7c82 */ /* 0x000fe20008000000 */
[----:B------:R-:W-:Y:S02]  /*5130*/  @UP2 USHF.R.U32.HI UR4, URZ, UR43, UR5 ;  /* 0x0000002bff042299 */ /* 0x000fe40008011605 */
[----:B------:R-:W-:Y:S02]  /*5140*/  @UP2 USHF.R.U32.HI UR7, URZ, UR43, UR10 ;  /* 0x0000002bff072299 */ /* 0x000fe4000801160a */
[----:B------:R-:W-:Y:S02]  /*5150*/  UIMAD UR4, UR40, UR4, URZ ;  /* 0x00000004280472a4 */ /* 0x000fe4000f8e02ff */
[----:B------:R-:W-:Y:S02]  /*5160*/  UIMAD.WIDE.U32 UR10, UR6, UR42, URZ ;  /* 0x0000002a060a72a5 */ /* 0x000fe4000f8e00ff */
[----:B------:R-:W-:Y:S02]  /*5170*/  USEL UR5, UR38, UR12, !UP1 ;  /* 0x0000000c26057287 */ /* 0x000fe4000c800000 */
[----:B------:R-:W-:Y:S02]  /*5180*/  UIMAD UR8, UR40, UR7, URZ ;  /* 0x00000007280872a4 */ /* 0x000fe4000f8e02ff */
[----:B------:R-:W-:Y:S03]  /*5190*/  UISETP.GE.AND UP0, UPT, UR6, UR4, UPT ;  /* 0x000000040600728c */ /* 0x000fe6000bf06270 */
[----:B------:R-:W-:Y:S01]  /*51a0*/  UMOV UR4, UR11 ;  /* 0x0000000b00047c82 */ /* 0x000fe20008000000 */
[----:B------:R-:W-:Y:S02]  /*51b0*/  UISETP.GE.OR UP0, UPT, UR5, UR8, UP0 ;  /* 0x000000080500728c */ /* 0x000fe40008706670 */
[----:B------:R-:W-:Y:S02]  /*51c0*/  USHF.R.U32.HI UR4, URZ, UR43, UR4 ;  /* 0x0000002bff047299 */ /* 0x000fe40008011604 */
[----:B------:R-:W-:Y:S02]  /*51d0*/  UIMAD.WIDE.U32 UR8, UR5, UR42, URZ ;  /* 0x0000002a050872a5 */ /* 0x000fe4000f8e00ff */
[----:B------:R-:W-:Y:S02]  /*51e0*/  USEL UR11, UR6, UR4, !UP2 ;  /* 0x00000004060b7287 */ /* 0x000fe4000d000000 */
[----:B------:R-:W-:Y:S02]  /*51f0*/  UIADD3 UR8, UPT, UPT, -UR5, URZ, URZ ;  /* 0x000000ff05087290 */ /* 0x000fe4000fffe1ff */
[----:B------:R-:W-:Y:S01]  /*5200*/  UIADD3 UR10, UPT, UPT, -UR11, URZ, URZ ;  /* 0x000000ff0b0a7290 */ /* 0x000fe2000fffe1ff */
[----:B------:R-:W-:Y:S01]  /*5210*/  @!UP0 UMOV UR4, UR9 ;  /* 0x0000000900048c82 */ /* 0x000fe20008000000 */
[----:B------:R-:W-:Y:S02]  /*5220*/  UIADD3 UR9, UPT, UPT, -UR6, URZ, URZ ;  /* 0x000000ff06097290 */ /* 0x000fe4000fffe1ff */
[----:B------:R-:W-:Y:S02]  /*5230*/  @!UP0 USHF.R.U32.HI UR4, URZ, UR43, UR4 ;  /* 0x0000002bff048299 */ /* 0x000fe40008011604 */
[----:B------:R-:W-:Y:S02]  /*5240*/  UIMAD UR10, UR40, UR10, UR6 ;  /* 0x0000000a280a72a4 */ /* 0x000fe4000f8e0206 */
[----:B------:R-:W-:Y:S04]  /*5250*/  @!UP0 USEL UR4, UR5, UR4, !UP2 ;  /* 0x0000000405048287 */ /* 0x000fe8000d000000 */
[----:B------:R-:W-:Y:S02]  /*5260*/  @!UP0 UIMAD UR10, UR7, UR10, UR4 ;  /* 0x0000000a070a82a4 */ /* 0x000fe4000f8e0204 */
[----:B------:R-:W-:Y:S02]  /*5270*/  @!UP0 UIADD3 UR11, UPT, UPT, UR11, -UR4, URZ ;  /* 0x800000040b0b8290 */ /* 0x000fe4000fffe0ff */
[----:B------:R-:W-:Y:S02]  /*5280*/  UIMAD UR7, UR41, UR8, UR38 ;  /* 0x00000008290772a4 */ /* 0x000fe4000f8e0226 */
[----:B------:R-:W-:Y:S02]  /*5290*/  @!UP0 UIMAD UR6, UR11, UR40, UR5 ;  /* 0x000000280b0682a4 */ /* 0x000fe4000f8e0205 */
[----:B------:R-:W-:Y:S01]  /*52a0*/  UIMAD UR4, UR54, UR9, UR37 ;  /* 0x00000009360472a4 */ /* 0x000fe2000f8e0225 */
[----:B------:R-:W-:Y:S02]  /*52b0*/  @!UP0 UMOV UR5, UR10 ;  /* 0x0000000a00058c82 */ /* 0x000fe40008000000 */
[----:B------:R-:W-:Y:S02]  /*52c0*/  UIMAD UR38, UR5, UR41, UR7 ;  /* 0x00000029052672a4 */ /* 0x000fe4000f8e0207 */
[----:B------:R-:W-:Y:S11]  /*52d0*/  UIMAD UR37, UR6, UR54, UR4 ;  /* 0x00000036062572a4 */ /* 0x000ff6000f8e0204 */
[----:B------:R-:W-:Y:S01]  /*52e0*/  @!UPT UIADD3 URZ, UPT, UPT, URZ, URZ, URZ ;  /* 0x000000fffffff290 */ /* 0x000fe2000fffe0ff */
.L_x_86:
[----:B------:R-:W-:Y:S01]  /*52f0*/  UISETP.NE.AND UP0, UPT, UR39, 0x1, UPT ;  /* 0x000000012700788c */ /* 0x000fe2000bf05270 */
[----:B------:R-:W-:Y:S10]  /*5300*/  IADD3 R81, PT, PT, R81, 0x1, RZ ;  /* 0x0000000151517810 */ /* 0x000ff40007ffe0ff */
[----:B------:R-:W2:Y:S01]  /*5310*/  @!UP0 LDCU.128 UR12, c[0x0][0xb10] ;  /* 0x00016200ff0c87ac */ /* 0x000ea20008000c00 */
[----:B------:R-:W3:Y:S01]  /*5320*/  @!UP0 LDCU UR5, c[0x0][0xb0c] ;  /* 0x00016180ff0587ac */ /* 0x000ee20008000800 */
[----:B------:R-:W4:Y:S01]  /*5330*/  @!UP0 LDCU UR10, c[0x0][0xb20] ;  /* 0x00016400ff0a87ac */ /* 0x000f220008000800 */
[----:B--2---:R-:W-:Y:S02]  /*5340*/  UIMAD.WIDE.U32 UR8, UR38, UR12, URZ ;  /* 0x0000000c260872a5 */ /* 0x004fe4000f8e00ff */
[----:B------:R-:W-:Y:S02]  /*5350*/  UIMAD.WIDE.U32 UR6, UR37, UR15, URZ ;  /* 0x0000000f250672a5 */ /* 0x000fe4000f8e00ff */
[----:B------:R-:W-:Y:S03]  /*5360*/  @!UP0 UISETP.NE.AND UP1, UPT, UR14, 0x1, UPT ;  /* 0x000000010e00888c */ /* 0x000fe6000bf25270 */
[----:B------:R-:W-:Y:S01]  /*5370*/  @!UP0 UMOV UR4, UR9 ;  /* 0x0000000900048c82 */ /* 0x000fe20008000000 */
[----:B---3--:R-:W-:Y:S02]  /*5380*/  @!UP0 UISETP.NE.AND UP2, UPT, UR5, 0x1, UPT ;  /* 0x000000010500888c */ /* 0x008fe4000bf45270 */
[----:B------:R-:W-:Y:S01]  /*5390*/  @!UP0 USHF.R.U32.HI UR4, URZ, UR13, UR4 ;  /* 0x0000000dff048299 */ /* 0x000fe20008011604 */
[----:B------:R-:W-:Y:S02]  /*53a0*/  @!UP0 UMOV UR6, UR7 ;  /* 0x0000000700068c82 */ /* 0x000fe40008000000 */
[----:B----4-:R-:W-:Y:S02]  /*53b0*/  @!UP0 USHF.R.U32.HI UR6, URZ, UR10, UR6 ;  /* 0x0000000aff068299 */ /* 0x010fe40008011606 */
[----:B------:R-:W-:Y:S02]  /*53c0*/  @!UP0 USEL UR7, UR38, UR4, !UP2 ;  /* 0x0000000426078287 */ /* 0x000fe4000d000000 */
[----:B------:R-:W-:Y:S04]  /*53d0*/  @!UP0 USEL UR6, UR37, UR6, !UP1 ;  /* 0x0000000625068287 */ /* 0x000fe8000c800000 */
[----:B------:R-:W-:Y:S02]  /*53e0*/  @!UP0 UIADD3 UR4, UPT, UPT, -UR7, UR6, URZ ;  /* 0x0000000607048290 */ /* 0x000fe4000fffe1ff */
[----:B------:R-:W-:Y:S02]  /*53f0*/  @!UP0 UIADD3 UR6, UPT, UPT, UR7, -UR6, URZ ;  /* 0x8000000607068290 */ /* 0x000fe4000fffe0ff */
[----:B------:R-:W-:Y:S02]  /*5400*/  @!UP0 UIMAD UR38, UR4, UR5, UR38 ;  /* 0x00000005042682a4 */ /* 0x000fe4000f8e0226 */
[----:B------:R-:W-:Y:S02]  /*5410*/  @!UP0 UIMAD UR37, UR6, UR14, UR37 ;  /* 0x0000000e062582a4 */ /* 0x000fe4000f8e0225 */
[----:B------:R-:W-:Y:S09]  /*5420*/  ULOP3.LUT UP0, URZ, UR56, 0x1b0, URZ, 0xc0, !UPT ;  /* 0x000001b038ff7892 */ /* 0x000ff2000f80c0ff */
[----:B------:R-:W-:Y:S05]  /*5430*/  BRA.U !UP0, `(.L_x_87) ;  /* 0x0000000108407547 */ /* 0x000fea000b800000 */
[----:B------:R-:W2:Y:S01]  /*5440*/  LDCU.64 UR8, c[0x4][0x80] ;  /* 0x01001000ff0877ac */ /* 0x000ea20008000a00 */
[----:B------:R-:W-:Y:S01]  /*5450*/  MOV R3, 0x0 ;  /* 0x0000000000037802 */ /* 0x000fe20000000f00 */
[----:B------:R-:W-:Y:S02]  /*5460*/  HFMA2 R12, -RZ, RZ, 0, 5.9604644775390625e-08 ;  /* 0x00000001ff0c7431 */ /* 0x000fe400000001ff */
[----:B------:R-:W-:Y:S02]  /*5470*/  IMAD.MOV.U32 R8, RZ, RZ, 0x70 ;  /* 0x00000070ff087424 */ /* 0x000fe400078e00ff */
[----:B------:R-:W-:Y:S01]  /*5480*/  IMAD.MOV.U32 R13, RZ, RZ, RZ ;  /* 0x000000ffff0d7224 */ /* 0x000fe200078e00ff */
[----:B------:R-:W3:Y:S01]  /*5490*/  LDCU.64 UR6, c[0x4][0x88] ;  /* 0x01001100ff0677ac */ /* 0x000ee20008000a00 */
[----:B------:R-:W4:Y:S01]  /*54a0*/  LDC.64 R2, c[0x4][R3] ;  /* 0x0100000003027b82 */ /* 0x000f220000000a00 */
[----:B------:R-:W1:Y:S01]  /*54b0*/  LDCU.64 UR4, c[0x4][0x8] ;  /* 0x01000100ff0477ac */ /* 0x000e620008000a00 */
[----:B--2---:R-:W-:Y:S01]  /*54c0*/  MOV R5, UR9 ;  /* 0x0000000900057c02 */ /* 0x004fe20008000f00 */
[----:B------:R-:W-:Y:S01]  /*54d0*/  IMAD.U32 R4, RZ, RZ, UR8 ;  /* 0x00000008ff047e24 */ /* 0x000fe2000f8e00ff */
[----:B---3--:R-:W-:Y:S01]  /*54e0*/  MOV R7, UR7 ;  /* 0x0000000700077c02 */ /* 0x008fe20008000f00 */
[----:B------:R-:W-:Y:S01]  /*54f0*/  IMAD.U32 R6, RZ, RZ, UR6 ;  /* 0x00000006ff067e24 */ /* 0x000fe2000f8e00ff */
[----:B-1----:R-:W-:Y:S01]  /*5500*/  MOV R11, UR5 ;  /* 0x00000005000b7c02 */ /* 0x002fe20008000f00 */
[----:B------:R-:W-:Y:S02]  /*5510*/  IMAD.U32 R10, RZ, RZ, UR4 ;  /* 0x00000004ff0a7e24 */ /* 0x000fe4000f8e00ff */
[----:B------:R-:W-:Y:S07]  /*5520*/  LEPC R20, `(.L_x_87) ;  /* 0x000000001014794e */ /* 0x000fee0000000000 */
[----:B----45:R-:W-:Y:S05]  /*5530*/  CALL.ABS.NOINC R2 ;  /* 0x0000000002007343 */ /* 0x030fea0003c00000 */
.L_x_87:
[----:B------:R-:W-:Y:S01]  /*5540*/  LOP3.LUT P0, RZ, R85, 0x1b0, RZ, 0xc0, !PT ;  /* 0x000001b055ff7812 */ /* 0x000fe2000780c0ff */
[----:B------:R-:W-:Y:S11]  /*5550*/  BSSY.RECONVERGENT B6, `(.L_x_88) ;  /* 0x0000013000067945 */ /* 0x000ff60003800200 */
[----:B------:R-:W-:Y:S01]  /*5560*/  @!UPT UIADD3 URZ, UPT, UPT, URZ, URZ, URZ ;  /* 0x000000fffffff290 */ /* 0x000fe2000fffe0ff */
[----:B------:R-:W-:Y:S05]  /*5570*/  @!P0 BRA `(.L_x_89) ;  /* 0x0000000000408947 */ /* 0x000fea0003800000 */
        /* <DEDUP_REMOVED lines=16> */
.L_x_89:
[----:B------:R-:W-:Y:S05]  /*5680*/  BSYNC.RECONVERGENT B6 ;  /* 0x0000000000067941 */ /* 0x000fea0003800200 */
.L_x_88:
[----:B------:R-:W-:Y:S01]  /*5690*/  ISETP.NE.U32.AND P3, PT, R74, RZ, PT ;  /* 0x000000ff4a00720c */ /* 0x000fe20003f65070 */
[----:B------:R-:W-:Y:S01]  /*56a0*/  UISETP.NE.AND UP1, UPT, UR61, URZ, UPT ;  /* 0x000000ff3d00728c */ /* 0x000fe2000bf25270 */
[----:B------:R-:W-:Y:S02]  /*56b0*/  ISETP.NE.U32.AND P4, PT, R70, RZ, PT ;  /* 0x000000ff4600720c */ /* 0x000fe40003f85070 */
[----:B------:R-:W-:Y:S02]  /*56c0*/  ISETP.NE.AND.EX P3, PT, R75, RZ, PT, P3 ;  /* 0x000000ff4b00720c */ /* 0x000fe40003f65330 */
[----:B------:R-:W-:Y:S02]  /*56d0*/  PLOP3.LUT P1, PT, PT, PT, PT, 0x8, 0x80 ;  /* 0x000000000080781c */ /* 0x000fe40003f2e170 */
[----:B------:R-:W-:Y:S02]  /*56e0*/  PLOP3.LUT P0, PT, PT, PT, UP1, 0x80, 0x8 ;  /* 0x000000000008781c */ /* 0x000fe40003f0f018 */
[----:B------:R-:W-:Y:S02]  /*56f0*/  ISETP.NE.AND.EX P4, PT, R71, RZ, PT, P4 ;  /* 0x000000ff4700720c */ /* 0x000fe40003f85340 */
[----:B------:R-:W2:Y:S09]  /*5700*/  @UP1 LDCU.64 UR4, c[0x0][0x888] ;  /* 0x00011100ff0417ac */ /* 0x000eb20008000a00 */
[----:B------:R-:W-:Y:S01]  /*5710*/  @P0 PLOP3.LUT P1, PT, P3, PT, PT, 0x80, 0x8 ;  /* 0x000000000008081c */ /* 0x000fe20001f2f070 */
[----:B--2---:R-:W-:Y:S04]  /*5720*/  @UP1 UISETP.NE.U32.AND UP0, UPT, UR4, URZ, UPT ;  /* 0x000000ff0400128c */ /* 0x004fe8000bf05070 */
[----:B------:R-:W-:Y:S04]  /*5730*/  @UP1 UISETP.NE.AND.EX UP0, UPT, UR5, URZ, UPT, UP0 ;  /* 0x000000ff0500128c */ /* 0x000fe8000bf05300 */
[----:B------:R-:W-:Y:S01]  /*5740*/  @UP1 USEL UR4, URZ, 0xffffffff, UP0 ;  /* 0xffffffffff041887 */ /* 0x000fe20008000000 */
[----:B------:R-:W-:Y:S11]  /*5750*/  @!P3 BRA `(.L_x_90) ;  /* 0x000000000030b947 */ /* 0x000ff60003800000 */
[----:B------:R-:W-:Y:S01]  /*5760*/  ISETP.NE.U32.AND P2, PT, R72, RZ, PT ;  /* 0x000000ff4800720c */ /* 0x000fe20003f45070 */
[----:B------:R-:W2:Y:S01]  /*5770*/  LDCU.64 UR6, c[0x0][0x358] ;  /* 0x00006b00ff0677ac */ /* 0x000ea20008000a00 */
[----:B------:R-:W-:Y:S02]  /*5780*/  IMAD.MOV.U32 R79, RZ, RZ, 0x1 ;  /* 0x00000001ff4f7424 */ /* 0x000fe400078e00ff */
[----:B------:R-:W-:Y:S11]  /*5790*/  ISETP.NE.AND.EX P2, PT, R73, RZ, PT, P2 ;  /* 0x000000ff4900720c */ /* 0x000ff60003f45320 */
[----:B------:R-:W-:Y:S02]  /*57a0*/  @!UPT UIADD3 URZ, UPT, UPT, URZ, URZ, URZ ;  /* 0x000000fffffff290 */ /* 0x000fe4000fffe0ff */
[----:B------:R-:W3:Y:S01]  /*57b0*/  @P2 LDC.64 R2, c[0x0][0x888] ;  /* 0x00022200ff022b82 */ /* 0x000ee20000000a00 */
[----:B-1----:R-:W-:Y:S04]  /*57c0*/  @P2 IMAD R0, R74, UR36, RZ ;  /* 0x000000244a002c24 */ /* 0x002fe8000f8e02ff */
[----:B---3--:R-:W-:Y:S04]  /*57d0*/  @P2 IMAD.WIDE R2, R0, 0x4, R2 ;  /* 0x0000000400022825 */ /* 0x008fe800078e0202 */
[----:B------:R-:W-:Y:S01]  /*57e0*/  HFMA2 R0, -RZ, RZ, 0, 5.9604644775390625e-08 ;  /* 0x00000001ff007431 */ /* 0x000fe200000001ff */
[----:B--2--5:R2:W5:Y:S04]  /*57f0*/  @P2 LDG.E R39, desc[UR6][R2.64] ;  /* 0x0000000602272981 */ /* 0x024568000c1e1900 */
[----:B------:R-:W-:Y:S01]  /*5800*/  @!P2 PRMT R79, R0, 0x7610, R79 ;  /* 0x00007610004fa816 */ /* 0x000fe2000000004f */
[----:B--2---:R-:W3:Y:S06]  /*5810*/  @!P2 LDC R39, c[0x0][0x880] ;  /* 0x00022000ff27ab82 */ /* 0x004eec0000000800 */
.L_x_90:
[----:B------:R-:W-:Y:S05]  /*5820*/  @!P4 BRA `(.L_x_91) ;  /* 0x000000000024c947 */ /* 0x000fea0003800000 */
[----:B------:R-:W-:Y:S01]  /*5830*/  ISETP.NE.U32.AND P2, PT, R68, RZ, PT ;  /* 0x000000ff4400720c */ /* 0x000fe20003f45070 */
[----:B------:R-:W2:Y:S03]  /*5840*/  LDCU.64 UR6, c[0x0][0x358] ;  /* 0x00006b00ff0677ac */ /* 0x000ea60008000a00 */
[----:B------:R-:W-:Y:S11]  /*5850*/  ISETP.NE.AND.EX P2, PT, R69, RZ, PT, P2 ;  /* 0x000000ff4500720c */ /* 0x000ff60003f45320 */
[----:B------:R-:W-:Y:S02]  /*5860*/  @!UPT UIADD3 URZ, UPT, UPT, URZ, URZ, URZ ;  /* 0x000000fffffff290 */ /* 0x000fe4000fffe0ff */
[----:B------:R-:W4:Y:S01]  /*5870*/  @P2 LDC.64 R2, c[0x0][0x8a8] ;  /* 0x00022a00ff022b82 */ /* 0x000f220000000a00 */
[----:B-1----:R-:W-:Y:S04]  /*5880*/  @P2 IMAD R0, R70, UR36, RZ ;  /* 0x0000002446002c24 */ /* 0x002fe8000f8e02ff */
[----:B----4-:R-:W-:Y:S05]  /*5890*/  @P2 IMAD.WIDE R2, R0, 0x4, R2 ;  /* 0x0000000400022825 */ /* 0x010fea00078e0202 */
[----:B--2--5:R2:W5:Y:S02]  /*58a0*/  @P2 LDG.E R38, desc[UR6][R2.64] ;  /* 0x0000000602262981 */ /* 0x024564000c1e1900 */
[----:B--2---:R-:W4:Y:S02]  /*58b0*/  @!P2 LDC R38, c[0x0][0x8a0] ;  /* 0x00022800ff26ab82 */ /* 0x004f240000000800 */
.L_x_91:
[----:B---3-5:R-:W-:Y:S01]  /*58c0*/  @P0 FSETP.NEU.AND P4, PT, R39, RZ, PT ;  /* 0x000000ff2700020b */ /* 0x028fe20003f8d000 */
[----:B-1----:R-:W-:Y:S01]  /*58d0*/  IMAD.U32 R0, RZ, RZ, UR4 ;  /* 0x00000004ff007e24 */ /* 0x002fe2000f8e00ff */
[----:B------:R-:W-:Y:S01]  /*58e0*/  @P0 LOP3.LUT P2, RZ, R79, 0xff, RZ, 0xc0, !PT ;  /* 0x000000ff4fff0812 */ /* 0x000fe2000784c0ff */
[----:B------:R-:W-:Y:S01]  /*58f0*/  BSSY B1, `(.L_x_92) ;  /* 0x0000039000017945 */ /* 0x000fe20003800000 */
[----:B------:R-:W-:Y:S02]  /*5900*/  @P0 SEL R2, RZ, 0xffffffff, P4 ;  /* 0xffffffffff020807 */ /* 0x000fe40002000000 */
[----:B------:R-:W-:Y:S02]  /*5910*/  CS2R R66, SRZ ;  /* 0x0000000000427805 */ /* 0x000fe4000001ff00 */
[----:B------:R-:W-:Y:S02]  /*5920*/  LEA R22, R36, UR44, 0x3 ;  /* 0x0000002c24167c11 */ /* 0x000fe4000f8e18ff */
[----:B------:R-:W-:Y:S02]  /*5930*/  CS2R R64, SRZ ;  /* 0x0000000000407805 */ /* 0x000fe4000001ff00 */
[----:B------:R-:W-:Y:S02]  /*5940*/  @P1 SEL R2, R0, R2, !P2 ;  /* 0x0000000200021207 */ /* 0x000fe40005000000 */
[----:B------:R-:W-:Y:S02]  /*5950*/  CS2R R18, SRZ ;  /* 0x0000000000127805 */ /* 0x000fe4000001ff00 */
[----:B------:R-:W-:Y:S02]  /*5960*/  SHF.L.U32 R3, R84, 0x1f, RZ ;  /* 0x0000001f54037819 */ /* 0x000fe400000006ff */
[----:B------:R-:W-:Y:S02]  /*5970*/  CS2R R16, SRZ ;  /* 0x0000000000107805 */ /* 0x000fe4000001ff00 */
[----:B------:R-:W-:Y:S02]  /*5980*/  @P0 LOP3.LUT R2, R2, 0x1, RZ, 0xc0, !PT ;  /* 0x0000000102020812 */ /* 0x000fe400078ec0ff */
[----:B------:R-:W-:Y:S02]  /*5990*/  PLOP3.LUT P5, PT, PT, PT, PT, 0x8, 0x80 ;  /* 0x000000000080781c */ /* 0x000fe40003fae170 */
[----:B------:R-:W-:Y:S02]  /*59a0*/  ISETP.NE.U32.OR P1, PT, R2, 0x1, !P0 ;  /* 0x000000010200780c */ /* 0x000fe40004725470 */
[----:B------:R-:W-:Y:S11]  /*59b0*/  LEA.HI R2, R36, R36, RZ, 0x1 ;  /* 0x0000002424027211 */ /* 0x000ff600078f08ff */
[----:B------:R-:W-:Y:S04]  /*59c0*/  @P1 SHF.L.U32 R0, R82, 0x1f, RZ ;  /* 0x0000001f52001819 */ /* 0x000fe800000006ff */
[----:B------:R1:W2:Y:S01]  /*59d0*/  @P1 SYNCS.PHASECHK.TRANS64.TRYWAIT P0, [UR44+0x50], R0 ;  /* 0x00005000ff0015a7 */ /* 0x0002a2000800112c */
[----:B------:R3:W3:Y:S01]  /*59e0*/  SYNCS.PHASECHK.TRANS64.TRYWAIT P4, [R22+URZ+0x90], R3 ;  /* 0x00009003160075a7 */ /* 0x0006e200080811ff */
[C---:B-1----:R-:W-:Y:S01]  /*59f0*/  IMAD.SHL.U32 R0, R2.reuse, 0x20, RZ ;  /* 0x0000002002007824 */ /* 0x042fe200078e00ff */
[----:B------:R-:W-:Y:S04]  /*5a00*/  LOP3.LUT R2, R2, 0xffe, RZ, 0xc0, !PT ;  /* 0x00000ffe02027812 */ /* 0x000fe800078ec0ff */
[----:B------:R-:W-:Y:S01]  /*5a10*/  LOP3.LUT R0, R0, 0xffffffc0, RZ, 0xc0, !PT ;  /* 0xffffffc000007812 */ /* 0x000fe200078ec0ff */
[----:B------:R-:W-:Y:S04]  /*5a20*/  IMAD.IADD R2, R36, 0x1, -R2 ;  /* 0x0000000124027824 */ /* 0x000fe800078e0a02 */
[----:B------:R-:W-:Y:S04]  /*5a30*/  IMAD.IADD R0, R37, 0x1, R0 ;  /* 0x0000000125007824 */ /* 0x000fe800078e0200 */
[----:B------:R-:W-:Y:S01]  /*5a40*/  IMAD R2, R2, 0x100000, R0 ;  /* 0x0010000002027824 */ /* 0x000fe200078e0200 */
[----:B--2---:R-:W-:Y:S01]  /*5a50*/  @P1 PLOP3.LUT P5, PT, P0, PT, PT, 0x8, 0x80 ;  /* 0x000000000080181c */ /* 0x004fe200007ae170 */
[----:B------:R-:W-:Y:S01]  /*5a60*/  @!UPT UIADD3 URZ, UPT, UPT, URZ, URZ, URZ ;  /* 0x000000fffffff290 */ /* 0x000fe2000fffe0ff */
[----:B---3--:R-:W-:Y:S11]  /*5a70*/  @!P1 BRA `(.L_x_93) ;  /* 0x0000000000809947 */ /* 0x008ff60003800000 */
[----:B------:R-:W-:Y:S01]  /*5a80*/  ISETP.NE.U32.AND P0, PT, RZ, UR58, PT ;  /* 0x0000003aff007c0c */ /* 0x000fe2000bf05070 */
[----:B------:R-:W-:Y:S01]  /*5a90*/  BSSY B0, `(.L_x_94) ;  /* 0x0000012000007945 */ /* 0x000fe20003800000 */
[----:B------:R-:W-:Y:S02]  /*5aa0*/  FSETP.NEU.AND P2, PT, R39, RZ, PT ;  /* 0x000000ff2700720b */ /* 0x000fe40003f4d000 */
[----:B------:R-:W-:Y:S02]  /*5ab0*/  CS2R R18, SRZ ;  /* 0x0000000000127805 */ /* 0x000fe4000001ff00 */
[----:B------:R-:W-:Y:S02]  /*5ac0*/  ISETP.NE.AND.EX P0, PT, RZ, UR59, PT, P0 ;  /* 0x0000003bff007c0c */ /* 0x000fe4000bf05300 */
[----:B------:R-:W-:Y:S02]  /*5ad0*/  CS2R R16, SRZ ;  /* 0x0000000000107805 */ /* 0x000fe4000001ff00 */
[----:B------:R-:W-:Y:S02]  /*5ae0*/  LOP3.LUT P1, RZ, R79, 0xff, RZ, 0xc0, !PT ;  /* 0x000000ff4fff7812 */ /* 0x000fe4000782c0ff */
[----:B------:R-:W-:Y:S02]  /*5af0*/  CS2R R66, SRZ ;  /* 0x0000000000427805 */ /* 0x000fe4000001ff00 */
[----:B------:R-:W-:Y:S02]  /*5b00*/  SEL R0, RZ, 0xffffffff, P2 ;  /* 0xffffffffff007807 */ /* 0x000fe40001000000 */
[----:B------:R-:W-:Y:S02]  /*5b10*/  CS2R R64, SRZ ;  /* 0x0000000000407805 */ /* 0x000fe4000001ff00 */
[----:B------:R-:W-:Y:S04]  /*5b20*/  SEL R4, RZ, 0xffffffff, P0 ;  /* 0xffffffffff047807 */ /* 0x000fe80000000000 */
[----:B------:R-:W-:Y:S04]  /*5b30*/  @P3 SEL R0, R4, R0, !P1 ;  /* 0x0000000004003207 */ /* 0x000fe80004800000 */
[----:B------:R-:W-:Y:S04]  /*5b40*/  LOP3.LUT R0, R0, 0x1, RZ, 0xc0, !PT ;  /* 0x0000000100007812 */ /* 0x000fe800078ec0ff */
[----:B------:R-:W-:Y:S01]  /*5b50*/  ISETP.NE.U32.AND P0, PT, R0, 0x1, PT ;  /* 0x000000010000780c */ /* 0x000fe20003f05070 */
[----:B------:R-:W-:Y:S01]  /*5b60*/  @!UPT UIADD3 URZ, UPT, UPT, URZ, URZ, URZ ;  /* 0x000000fffffff290 */ /* 0x000fe2000fffe0ff */
[----:B------:R-:W-:Y:S11]  /*5b70*/  @!P5 BRA `(.L_x_95) ;  /* 0x00000000000cd947 */ /* 0x000ff60003800000 */
[----:B------:R-:W-:Y:S04]  /*5b80*/  SHF.L.U32 R4, R82, 0x1f, RZ ;  /* 0x0000001f52047819 */ /* 0x000fe800000006ff */
[----:B------:R-:W1:Y:S02]  /*5b90*/  SYNCS.PHASECHK.TRANS64.TRYWAIT P1, [UR44+0x50], R4 ;  /* 0x00005004ff0075a7 */ /* 0x000e64000802112c */
[----:B-1----:R-:W-:Y:S05]  /*5ba0*/  @!P1 BRA `(.L_x_96) ;  /* 0x0000001400689947 */ /* 0x002fea0003800000 */
.L_x_95:
[----:B------:R-:W-:Y:S05]  /*5bb0*/  BSYNC B0 ;  /* 0x0000000000007941 */ /* 0x000fea0003800000 */
.L_x_94:
[----:B------:R2:W3:Y:S01]  /*5bc0*/  @P0 LDS.128 R16, [R78+UR44+0x200] ;  /* 0x0002002c4e100984 */ /* 0x0004e20008000c00 */
[----:B------:R-:W-:Y:S01]  /*5bd0*/  UIADD3 UR4, UPT, UPT, UR44, 0x58, URZ ;  /* 0x000000582c047890 */ /* 0x000fe2000fffe0ff */
[----:B------:R-:W-:Y:S02]  /*5be0*/  LOP3.LUT R82, R82, 0x1, RZ, 0x3c, !PT ;  /* 0x0000000152527812 */ /* 0x000fe400078e3cff */
[----:B------:R2:W1:Y:S01]  /*5bf0*/  @P0 LDS.128 R64, [R77+0x10] ;  /* 0x000010004d400984 */ /* 0x0004620000000c00 */
[----:B------:R-:W-:Y:S01]  /*5c00*/  UPRMT UR4, UR48, 0x654, UR4 ;  /* 0x0000065430047896 */ /* 0x000fe20008000004 */
[----:B------:R-:W-:Y:S01]  /*5c10*/  @!PT LDS RZ, [RZ] ;  /* 0x00000000fffff984 */ /* 0x000fe20000000800 */
[----:B------:R-:W-:Y:S01]  /*5c20*/  @!PT LDS RZ, [RZ] ;  /* 0x00000000fffff984 */ /* 0x000fe20000000800 */
[----:B------:R-:W-:Y:S01]  /*5c30*/  @!PT LDS RZ, [RZ] ;  /* 0x00000000fffff984 */ /* 0x000fe20000000800 */
[----:B------:R-:W-:Y:S01]  /*5c40*/  @!PT LDS RZ, [RZ] ;  /* 0x00000000fffff984 */ /* 0x000fe20000000800 */
[----:B------:R5:W-:Y:S06]  /*5c50*/  MEMBAR.ALL.CTA ;  /* 0x0000000000007992 */ /* 0x000bec0000008000 */
[----:B-----5:R-:W5:Y:S02]  /*5c60*/  FENCE.VIEW.ASYNC.S ;  /* 0x00000000000073c6 */ /* 0x020f640000000000 */
[----:B-----5:R-:W-:Y:S03]  /*5c70*/  SYNCS.ARRIVE.TRANS64.RED.A1T0 RZ, [UR4], RZ ;  /* 0x000000ffffff79a7 */ /* 0x020fe60008100404 */
.L_x_93:
[----:B------:R-:W-:Y:S05]  /*5c80*/  BSYNC B1 ;  /* 0x0000000000017941 */ /* 0x000fea0003800000 */
.L_x_92:
[----:B-1----:R-:W-:Y:S04]  /*5c90*/  SHF.R.U32.HI R0, RZ, 0x15, R2 ;  /* 0x00000015ff007819 */ /* 0x002fe80000011602 */
[----:B------:R-:W-:Y:S01]  /*5ca0*/  LOP3.LUT P0, RZ, R0, 0x3, R80, 0x48, !PT ;  /* 0x0000000300ff7812 */ /* 0x000fe20007804850 */
[----:B------:R-:W-:Y:S01]  /*5cb0*/  @!UPT UIADD3 URZ, UPT, UPT, URZ, URZ, URZ ;  /* 0x000000fffffff290 */ /* 0x000fe2000fffe0ff */
[----:B------:R-:W-:Y:S11]  /*5cc0*/  @P4 BRA `(.L_x_97) ;  /* 0x0000000000084947 */ /* 0x000ff60003800000 */
[----:B------:R-:W1:Y:S02]  /*5cd0*/  SYNCS.PHASECHK.TRANS64.TRYWAIT P1, [R22+URZ+0x90], R3 ;  /* 0x00009003160075a7 */ /* 0x000e6400080211ff */
[----:B-1----:R-:W-:Y:S05]  /*5ce0*/  @!P1 BRA `(.L_x_98) ;  /* 0x0000001400309947 */ /* 0x002fea0003800000 */
.L_x_97:
[----:B------:R-:W-:Y:S05]  /*5cf0*/  @!P0 BRA `(.L_x_99) ;  /* 0x0000000000408947 */ /* 0x000fea0003800000 */
[----:B------:R-:W1:Y:S01]  /*5d00*/  LDCU.64 UR8, c[0x4][0x70] ;  /* 0x01000e00ff0877ac */ /* 0x000e620008000a00 */
[----:B------:R-:W-:Y:S01]  /*5d10*/  MOV R15, 0x0 ;  /* 0x00000000000f7802 */ /* 0x000fe20000000f00 */
[----:B------:R-:W-:Y:S02]  /*5d20*/  HFMA2 R12, -RZ, RZ, 0, 5.9604644775390625e-08 ;  /* 0x00000001ff0c7431 */ /* 0x000fe400000001ff */
[----:B------:R-:W-:Y:S02]  /*5d30*/  IMAD.MOV.U32 R8, RZ, RZ, 0x192 ;  /* 0x00000192ff087424 */ /* 0x000fe400078e00ff */
[----:B------:R-:W-:Y:S01]  /*5d40*/  IMAD.MOV.U32 R13, RZ, RZ, RZ ;  /* 0x000000ffff0d7224 */ /* 0x000fe200078e00ff */
[----:B------:R-:W5:Y:S01]  /*5d50*/  LDCU.64 UR6, c[0x4][0x78] ;  /* 0x01000f00ff0677ac */ /* 0x000f620008000a00 */
[----:B------:R-:W2:Y:S01]  /*5d60*/  LDC.64 R14, c[0x4][R15] ;  /* 0x010000000f0e7b82 */ /* 0x000ea20000000a00 */
[----:B------:R-:W3:Y:S01]  /*5d70*/  LDCU.64 UR4, c[0x4][0x10] ;  /* 0x01000200ff0477ac */ /* 0x000ee20008000a00 */
[----:B-1----:R-:W-:Y:S01]  /*5d80*/  MOV R5, UR9 ;  /* 0x0000000900057c02 */ /* 0x002fe20008000f00 */
[----:B------:R-:W-:Y:S01]  /*5d90*/  IMAD.U32 R4, RZ, RZ, UR8 ;  /* 0x00000008ff047e24 */ /* 0x000fe2000f8e00ff */
[----:B-----5:R-:W-:Y:S01]  /*5da0*/  MOV R7, UR7 ;  /* 0x0000000700077c02 */ /* 0x020fe20008000f00 */
[----:B------:R-:W-:Y:S01]  /*5db0*/  IMAD.U32 R6, RZ, RZ, UR6 ;  /* 0x00000006ff067e24 */ /* 0x000fe2000f8e00ff */
[----:B---3--:R-:W-:Y:S01]  /*5dc0*/  MOV R11, UR5 ;  /* 0x00000005000b7c02 */ /* 0x008fe20008000f00 */
[----:B------:R-:W-:Y:S02]  /*5dd0*/  IMAD.U32 R10, RZ, RZ, UR4 ;  /* 0x00000004ff0a7e24 */ /* 0x000fe4000f8e00ff */
[----:B------:R-:W-:Y:S07]  /*5de0*/  LEPC R20, `(.L_x_99) ;  /* 0x000000001014794e */ /* 0x000fee0000000000 */
[----:B--2-4-:R-:W-:Y:S05]  /*5df0*/  CALL.ABS.NOINC R14 ;  /* 0x000000000e007343 */ /* 0x014fea0003c00000 */
.L_x_99:
[----:B------:R-:W-:Y:S01]  /*5e00*/  LOP3.LUT P0, RZ, R76, 0x60, RZ, 0xc0, !PT ;  /* 0x000000604cff7812 */ /* 0x000fe2000780c0ff */
[----:B------:R-:W-:Y:S05]  /*5e10*/  WARPSYNC.ALL ;  /* 0x0000000000007948 */ /* 0x000fea0003800000 */
[----:B------:R-:W-:Y:S01]  /*5e20*/  R2UR UR4, R2 ;  /* 0x00000000020472ca */ /* 0x000fe200000e0000 */
[----:B------:R-:W-:Y:S01]  /*5e30*/  BSSY.RECONVERGENT B0, `(.L_x_100) ;  /* 0x000009f000007945 */ /* 0x000fe20003800200 */
[-C--:B---3--:R-:W-:Y:S02]  /*5e40*/  F2FP.F16.E4M3.UNPACK_B R2, R16.reuse ;  /* 0x00000010ff02723e */ /* 0x088fe400020006ff */
[----:B------:R-:W-:Y:S02]  /*5e50*/  F2FP.F16.E4M3.UNPACK_B R16, R16.H1 ;  /* 0x00000010ff10723e */ /* 0x000fe400030006ff */
[----:B------:R-:W-:Y:S01]  /*5e60*/  R2UR UR5, R22 ;  /* 0x00000000160572ca */ /* 0x000fe200000e0000 */
[----:B------:R-:W-:Y:S01]  /*5e70*/  HADD2.F32 R0, -RZ, R2.H0_H0 ;  /* 0x20000002ff007230 */ /* 0x000fe20000004100 */
[-C--:B------:R-:W-:Y:S01]  /*5e80*/  F2FP.F16.E4M3.UNPACK_B R42, R17.reuse ;  /* 0x00000011ff2a723e */ /* 0x080fe200020006ff */
[--C-:B------:R-:W-:Y:S01]  /*5e90*/  HADD2.F32 R3, -RZ, R16.reuse.H0_H0 ;  /* 0x20000010ff037230 */ /* 0x100fe20000004100 */
[----:B------:R-:W-:Y:S01]  /*5ea0*/  F2FP.F16.E4M3.UNPACK_B R44, R17.H1 ;  /* 0x00000011ff2c723e */ /* 0x000fe200030006ff */
[----:B------:R-:W-:Y:S01]  /*5eb0*/  HADD2.F32 R40, -RZ, R16.H1_H1 ;  /* 0x30000010ff287230 */ /* 0x000fe20000004100 */
[-C--:B------:R-:W-:Y:S01]  /*5ec0*/  F2FP.F16.E4M3.UNPACK_B R46, R18.reuse ;  /* 0x00000012ff2e723e */ /* 0x080fe200020006ff */
[----:B------:R-:W-:Y:S01]  /*5ed0*/  HADD2.F32 R2, -RZ, R2.H1_H1 ;  /* 0x30000002ff027230 */ /* 0x000fe20000004100 */
[----:B------:R-:W-:Y:S01]  /*5ee0*/  F2FP.F16.E4M3.UNPACK_B R48, R18.H1 ;  /* 0x00000012ff30723e */ /* 0x000fe200030006ff */
[--C-:B------:R-:W-:Y:S01]  /*5ef0*/  HADD2.F32 R41, -RZ, R42.reuse.H0_H0 ;  /* 0x2000002aff297230 */ /* 0x100fe20000004100 */
[-C--:B------:R-:W-:Y:S01]  /*5f00*/  F2FP.F16.E4M3.UNPACK_B R50, R19.reuse ;  /* 0x00000013ff32723e */ /* 0x080fe200020006ff */
[----:B------:R-:W-:Y:S01]  /*5f10*/  HADD2.F32 R42, -RZ, R42.H1_H1 ;  /* 0x3000002aff2a7230 */ /* 0x000fe20000004100 */
[----:B------:R-:W-:Y:S01]  /*5f20*/  F2FP.F16.E4M3.UNPACK_B R52, R19.H1 ;  /* 0x00000013ff34723e */ /* 0x000fe200030006ff */
[----:B------:R-:W-:Y:S01]  /*5f30*/  HADD2.F32 R43, -RZ, R44.H0_H0 ;  /* 0x2000002cff2b7230 */ /* 0x000fe20000004100 */
[----:B------:R-:W-:Y:S01]  /*5f40*/  LDTM.16dp32bit_t0_t15.x32 R4, tmem[UR4] ;  /* 0x00000004000479ee */ /* 0x000fe20008a80000 */
[----:B------:R-:W1:Y:S01]  /*5f50*/  LDTM.16dp32bit_t16_t31.x32 R4, tmem[UR4+0x20] ;  /* 0x00002004000479ee */ /* 0x000e620008aa0000 */
[----:B------:R-:W-:Y:S01]  /*5f60*/  NOP ;  /* 0x0000000000007918 */ /* 0x000fe20000000000 */
[----:B------:R-:W-:Y:S01]  /*5f70*/  UIADD3 UR4, UPT, UPT, UR5, 0xb0, URZ ;  /* 0x000000b005047890 */ /* 0x000fe2000fffe0ff */
[--C-:B------:R-:W-:Y:S01]  /*5f80*/  HADD2.F32 R45, -RZ, R46.reuse.H0_H0 ;  /* 0x2000002eff2d7230 */ /* 0x100fe20000004100 */
[----:B------:R-:W-:Y:S01]  /*5f90*/  F2FP.F16.E4M3.UNPACK_B R54, R64 ;  /* 0x00000040ff36723e */ /* 0x000fe200020006ff */
[----:B------:R-:W-:Y:S01]  /*5fa0*/  HADD2.F32 R46, -RZ, R46.H1_H1 ;  /* 0x3000002eff2e7230 */ /* 0x000fe20000004100 */
[----:B------:R-:W-:Y:S01]  /*5fb0*/  UPRMT UR4, UR48, 0x654, UR4 ;  /* 0x0000065430047896 */ /* 0x000fe20008000004 */
[--C-:B------:R-:W-:Y:S01]  /*5fc0*/  HADD2.F32 R49, -RZ, R50.reuse.H0_H0 ;  /* 0x20000032ff317230 */ /* 0x100fe20000004100 */
[-C--:B------:R-:W-:Y:S01]  /*5fd0*/  F2FP.F16.E4M3.UNPACK_B R58, R65.reuse ;  /* 0x00000041ff3a723e */ /* 0x080fe200020006ff */
[----:B------:R-:W-:Y:S01]  /*5fe0*/  HADD2.F32 R50, -RZ, R50.H1_H1 ;  /* 0x30000032ff327230 */ /* 0x000fe20000004100 */
[----:B------:R-:W-:Y:S01]  /*5ff0*/  F2FP.F16.E4M3.UNPACK_B R62, R66 ;  /* 0x00000042ff3e723e */ /* 0x000fe200020006ff */
[--C-:B------:R-:W-:Y:S01]  /*6000*/  HADD2.F32 R53, -RZ, R54.reuse.H0_H0 ;  /* 0x20000036ff357230 */ /* 0x100fe20000004100 */
[----:B------:R-:W-:Y:S01]  /*6010*/  F2FP.F16.E4M3.UNPACK_B R56, R64.H1 ;  /* 0x00000040ff38723e */ /* 0x000fe200030006ff */
[----:B------:R-:W-:Y:S01]  /*6020*/  HADD2.F32 R54, -RZ, R54.H1_H1 ;  /* 0x30000036ff367230 */ /* 0x000fe20000004100 */
[----:B------:R-:W-:Y:S01]  /*6030*/  F2FP.F16.E4M3.UNPACK_B R60, R65.H1 ;  /* 0x00000041ff3c723e */ /* 0x000fe200030006ff */
[----:B-1----:R-:W-:Y:S01]  /*6040*/  SYNCS.ARRIVE.TRANS64.RED.A1T0 RZ, [UR4], RZ ;  /* 0x000000ffffff79a7 */ /* 0x002fe20008100404 */
[--C-:B------:R-:W-:Y:S01]  /*6050*/  HADD2.F32 R57, -RZ, R58.reuse.H0_H0 ;  /* 0x2000003aff397230 */ /* 0x100fe20000004100 */
[-C--:B------:R-:W-:Y:S01]  /*6060*/  F2FP.F16.E4M3.UNPACK_B R65, R67.reuse ;  /* 0x00000043ff41723e */ /* 0x080fe200020006ff */
[----:B------:R-:W-:Y:S01]  /*6070*/  HADD2.F32 R58, -RZ, R58.H1_H1 ;  /* 0x3000003aff3a7230 */ /* 0x000fe20000004100 */
[----:B------:R-:W-:Y:S01]  /*6080*/  F2FP.F16.E4M3.UNPACK_B R64, R66.H1 ;  /* 0x00000042ff40723e */ /* 0x000fe200030006ff */
[--C-:B------:R-:W-:Y:S01]  /*6090*/  HADD2.F32 R61, -RZ, R62.reuse.H0_H0 ;  /* 0x2000003eff3d7230 */ /* 0x100fe20000004100 */
[----:B------:R-:W-:Y:S01]  /*60a0*/  F2FP.F16.E4M3.UNPACK_B R67, R67.H1 ;  /* 0x00000043ff43723e */ /* 0x000fe200030006ff */
[----:B------:R-:W-:Y:S01]  /*60b0*/  HADD2.F32 R62, -RZ, R62.H1_H1 ;  /* 0x3000003eff3e7230 */ /* 0x000fe20000004100 */
[----:B------:R-:W-:Y:S01]  /*60c0*/  IADD3 R36, PT, PT, R36, 0x1, RZ ;  /* 0x0000000124247810 */ /* 0x000fe20007ffe0ff */
[C---:B----4-:R-:W-:Y:S01]  /*60d0*/  FMUL R4, R38.reuse, R4 ;  /* 0x0000000426047220 */ /* 0x050fe20000400000 */
[C---:B------:R-:W-:Y:S01]  /*60e0*/  FMUL R5, R38.reuse, R5 ;  /* 0x0000000526057220 */ /* 0x040fe20000400000 */
[C---:B------:R-:W-:Y:S01]  /*60f0*/  FMUL R8, R38.reuse, R8 ;  /* 0x0000000826087220 */ /* 0x040fe20000400000 */
[C---:B------:R-:W-:Y:S01]  /*6100*/  FMUL R9, R38.reuse, R9 ;  /* 0x0000000926097220 */ /* 0x040fe20000400000 */
[C---:B------:R-:W-:Y:S01]  /*6110*/  FFMA R4, R39.reuse, R0, R4 ;  /* 0x0000000027047223 */ /* 0x040fe20000000004 */
[C---:B------:R-:W-:Y:S01]  /*6120*/  FFMA R5, R39.reuse, R2, R5 ;  /* 0x0000000227057223 */ /* 0x040fe20000000005 */
[C---:B------:R-:W-:Y:S01]  /*6130*/  FMUL R12, R38.reuse, R12 ;  /* 0x0000000c260c7220 */ /* 0x040fe20000400000 */
        /* <DEDUP_REMOVED lines=10> */
[----:B------:R-:W-:Y:S02]  /*61e0*/  HADD2.F32 R44, -RZ, R44.H1_H1 ;  /* 0x3000002cff2c7230 */ /* 0x000fe40000004100 */
[C---:B------:R-:W-:Y:S01]  /*61f0*/  FMUL R10, R38.reuse, R10 ;  /* 0x0000000a260a7220 */ /* 0x040fe20000400000 */
[C---:B------:R-:W-:Y:S01]  /*6200*/  FFMA R6, R39.reuse, R3, R6 ;  /* 0x0000000327067223 */ /* 0x040fe20000000006 */
[C---:B------:R-:W-:Y:S01]  /*6210*/  FFMA R7, R39.reuse, R40, R7 ;  /* 0x0000002827077223 */ /* 0x040fe20000000007 */
[C---:B------:R-:W-:Y:S01]  /*6220*/  FFMA R8, R39.reuse, R41, R8 ;  /* 0x0000002927087223 */ /* 0x040fe20000000008 */
[C---:B------:R-:W-:Y:S01]  /*6230*/  FFMA R9, R39.reuse, R42, R9 ;  /* 0x0000002a27097223 */ /* 0x040fe20000000009 */
[----:B------:R-:W-:Y:S01]  /*6240*/  FFMA R10, R39, R43, R10 ;  /* 0x0000002b270a7223 */ /* 0x000fe2000000000a */
[--C-:B------:R-:W-:Y:S01]  /*6250*/  HADD2.F32 R40, -RZ, R65.reuse.H0_H0 ;  /* 0x20000041ff287230 */ /* 0x100fe20000004100 */
[----:B------:R-:W-:Y:S01]  /*6260*/  F2FP.SATFINITE.E4M3.F32.PACK_AB_MERGE_C R86, R7, R6, RZ ;  /* 0x000000060756723e */ /* 0x000fe200048070ff */
[C---:B------:R-:W-:Y:S01]  /*6270*/  FMUL R7, R38.reuse, R24 ;  /* 0x0000001826077220 */ /* 0x040fe20000400000 */
[C---:B------:R-:W-:Y:S01]  /*6280*/  FMUL R24, R38.reuse, R29 ;  /* 0x0000001d26187220 */ /* 0x040fe20000400000 */
[C---:B------:R-:W-:Y:S01]  /*6290*/  FMUL R29, R38.reuse, R34 ;  /* 0x00000022261d7220 */ /* 0x040fe20000400000 */
[----:B------:R-:W-:Y:S02]  /*62a0*/  HADD2.F32 R65, -RZ, R65.H1_H1 ;  /* 0x30000041ff417230 */ /* 0x000fe40000004100 */
[C---:B------:R-:W-:Y:S01]  /*62b0*/  FMUL R11, R38.reuse, R11 ;  /* 0x0000000b260b7220 */ /* 0x040fe20000400000 */
[--C-:B------:R-:W-:Y:S02]  /*62c0*/  HADD2.F32 R47, -RZ, R48.reuse.H0_H0 ;  /* 0x20000030ff2f7230 */ /* 0x100fe40000004100 */
[C---:B------:R-:W-:Y:S01]  /*62d0*/  FMUL R14, R38.reuse, R14 ;  /* 0x0000000e260e7220 */ /* 0x040fe20000400000 */
[----:B------:R-:W-:Y:S02]  /*62e0*/  HADD2.F32 R48, -RZ, R48.H1_H1 ;  /* 0x30000030ff307230 */ /* 0x000fe40000004100 */
[C---:B------:R-:W-:Y:S01]  /*62f0*/  FFMA R11, R39.reuse, R44, R11 ;  /* 0x0000002c270b7223 */ /* 0x040fe2000000000b */
[C---:B------:R-:W-:Y:S01]  /*6300*/  FFMA R12, R39.reuse, R45, R12 ;  /* 0x0000002d270c7223 */ /* 0x040fe2000000000c */
[C---:B------:R-:W-:Y:S01]  /*6310*/  FFMA R13, R39.reuse, R46, R13 ;  /* 0x0000002e270d7223 */ /* 0x040fe2000000000d */
[----:B------:R-:W-:Y:S01]  /*6320*/  FFMA R14, R39, R47, R14 ;  /* 0x0000002f270e7223 */ /* 0x000fe2000000000e */
[C---:B------:R-:W-:Y:S01]  /*6330*/  FMUL R15, R38.reuse, R15 ;  /* 0x0000000f260f7220 */ /* 0x040fe20000400000 */
[--C-:B------:R-:W-:Y:S01]  /*6340*/  HADD2.F32 R51, -RZ, R52.reuse.H0_H0 ;  /* 0x20000034ff337230 */ /* 0x100fe20000004100 */
[----:B------:R-:W-:Y:S01]  /*6350*/  F2FP.SATFINITE.E4M3.F32.PACK_AB_MERGE_C R10, R11, R10, RZ ;  /* 0x0000000a0b0a723e */ /* 0x000fe200048070ff */
[----:B------:R-:W-:Y:S02]  /*6360*/  HADD2.F32 R52, -RZ, R52.H1_H1 ;  /* 0x30000034ff347230 */ /* 0x000fe40000004100 */
[C---:B------:R-:W-:Y:S01]  /*6370*/  FFMA R15, R39.reuse, R48, R15 ;  /* 0x00000030270f7223 */ /* 0x040fe2000000000f */
[C---:B------:R-:W-:Y:S01]  /*6380*/  FFMA R16, R39.reuse, R49, R16 ;  /* 0x0000003127107223 */ /* 0x040fe20000000010 */
[C---:B------:R-:W-:Y:S01]  /*6390*/  FFMA R17, R39.reuse, R50, R17 ;  /* 0x0000003227117223 */ /* 0x040fe20000000011 */
[C---:B------:R-:W-:Y:S01]  /*63a0*/  FMUL R18, R38.reuse, R18 ;  /* 0x0000001226127220 */ /* 0x040fe20000400000 */
[C---:B------:R-:W-:Y:S01]  /*63b0*/  FMUL R19, R38.reuse, R19 ;  /* 0x0000001326137220 */ /* 0x040fe20000400000 */
[--C-:B------:R-:W-:Y:S02]  /*63c0*/  HADD2.F32 R55, -RZ, R56.reuse.H0_H0 ;  /* 0x20000038ff377230 */ /* 0x100fe40000004100 */
[C---:B------:R-:W-:Y:S01]  /*63d0*/  FMUL R3, R38.reuse, R22 ;  /* 0x0000001626037220 */ /* 0x040fe20000400000 */
[C---:B------:R-:W-:Y:S01]  /*63e0*/  FFMA R18, R39.reuse, R51, R18 ;  /* 0x0000003327127223 */ /* 0x040fe20000000012 */
[----:B------:R-:W-:Y:S02]  /*63f0*/  HADD2.F32 R56, -RZ, R56.H1_H1 ;  /* 0x30000038ff387230 */ /* 0x000fe40000004100 */
[C---:B------:R-:W-:Y:S01]  /*6400*/  FFMA R19, R39.reuse, R52, R19 ;  /* 0x0000003427137223 */ /* 0x040fe20000000013 */
[C---:B------:R-:W-:Y:S01]  /*6410*/  FMUL R6, R38.reuse, R23 ;  /* 0x0000001726067220 */ /* 0x040fe20000400000 */
[C---:B------:R-:W-:Y:S01]  /*6420*/  FFMA R0, R39.reuse, R53, R0 ;  /* 0x0000003527007223 */ /* 0x040fe20000000000 */
[C---:B------:R-:W-:Y:S01]  /*6430*/  FFMA R2, R39.reuse, R54, R2 ;  /* 0x0000003627027223 */ /* 0x040fe20000000002 */
[--C-:B------:R-:W-:Y:S02]  /*6440*/  HADD2.F32 R59, -RZ, R60.reuse.H0_H0 ;  /* 0x2000003cff3b7230 */ /* 0x100fe40000004100 */
[C---:B------:R-:W-:Y:S01]  /*6450*/  FFMA R3, R39.reuse, R55, R3 ;  /* 0x0000003727037223 */ /* 0x040fe20000000003 */
[----:B------:R-:W-:Y:S02]  /*6460*/  HADD2.F32 R60, -RZ, R60.H1_H1 ;  /* 0x3000003cff3c7230 */ /* 0x000fe40000004100 */
[C---:B------:R-:W-:Y:S01]  /*6470*/  FMUL R21, R38.reuse, R26 ;  /* 0x0000001a26157220 */ /* 0x040fe20000400000 */
[C---:B------:R-:W-:Y:S01]  /*6480*/  FMUL R22, R38.reuse, R27 ;  /* 0x0000001b26167220 */ /* 0x040fe20000400000 */
[C---:B------:R-:W-:Y:S01]  /*6490*/  FFMA R6, R39.reuse, R56, R6 ;  /* 0x0000003827067223 */ /* 0x040fe20000000006 */
[C---:B------:R-:W-:Y:S01]  /*64a0*/  FFMA R7, R39.reuse, R57, R7 ;  /* 0x0000003927077223 */ /* 0x040fe20000000007 */
[C---:B------:R-:W-:Y:S01]  /*64b0*/  FMUL R23, R38.reuse, R28 ;  /* 0x0000001c26177220 */ /* 0x040fe20000400000 */
[C---:B------:R-:W-:Y:S01]  /*64c0*/  FFMA R20, R39.reuse, R58, R20 ;  /* 0x0000003a27147223 */ /* 0x040fe20000000014 */
[--C-:B------:R-:W-:Y:S02]  /*64d0*/  HADD2.F32 R63, -RZ, R64.reuse.H0_H0 ;  /* 0x20000040ff3f7230 */ /* 0x100fe40000004100 */
[C---:B------:R-:W-:Y:S01]  /*64e0*/  FFMA R21, R39.reuse, R59, R21 ;  /* 0x0000003b27157223 */ /* 0x040fe20000000015 */
[----:B------:R-:W-:Y:S02]  /*64f0*/  HADD2.F32 R64, -RZ, R64.H1_H1 ;  /* 0x30000040ff407230 */ /* 0x000fe40000004100 */
[C---:B------:R-:W-:Y:S01]  /*6500*/  FFMA R22, R39.reuse, R60, R22 ;  /* 0x0000003c27167223 */ /* 0x040fe20000000016 */
[C---:B------:R-:W-:Y:S01]  /*6510*/  FMUL R26, R38.reuse, R31 ;  /* 0x0000001f261a7220 */ /* 0x040fe20000400000 */
[C---:B------:R-:W-:Y:S01]  /*6520*/  FMUL R27, R38.reuse, R32 ;  /* 0x00000020261b7220 */ /* 0x040fe20000400000 */
[C---:B------:R-:W-:Y:S01]  /*6530*/  FFMA R23, R39.reuse, R61, R23 ;  /* 0x0000003d27177223 */ /* 0x040fe20000000017 */
[----:B------:R-:W-:Y:S01]  /*6540*/  FMUL R28, R38, R33 ;  /* 0x00000021261c7220 */ /* 0x000fe20000400000 */
[C---:B------:R-:W-:Y:S01]  /*6550*/  FFMA R24, R39.reuse, R62, R24 ;  /* 0x0000003e27187223 */ /* 0x040fe20000000018 */
[--C-:B------:R-:W-:Y:S02]  /*6560*/  HADD2.F32 R66, -RZ, R67.reuse.H0_H0 ;  /* 0x20000043ff427230 */ /* 0x100fe40000004100 */
[C---:B------:R-:W-:Y:S01]  /*6570*/  FFMA R25, R39.reuse, R63, R25 ;  /* 0x0000003f27197223 */ /* 0x040fe20000000019 */
[----:B------:R-:W-:Y:S02]  /*6580*/  HADD2.F32 R67, -RZ, R67.H1_H1 ;  /* 0x30000043ff437230 */ /* 0x000fe40000004100 */
[----:B------:R-:W-:Y:S01]  /*6590*/  FFMA R26, R39, R64, R26 ;  /* 0x00000040271a7223 */ /* 0x000fe2000000001a */
[----:B------:R-:W-:Y:S01]  /*65a0*/  F2FP.SATFINITE.E4M3.F32.PACK_AB_MERGE_C R14, R15, R14, RZ ;  /* 0x0000000e0f0e723e */ /* 0x000fe200048070ff */
[----:B------:R-:W-:Y:S01]  /*65b0*/  FFMA R27, R39, R40, R27 ;  /* 0x00000028271b7223 */ /* 0x000fe2000000001b */
[----:B------:R-:W-:Y:S01]  /*65c0*/  F2FP.SATFINITE.E4M3.F32.PACK_AB_MERGE_C R18, R19, R18, RZ ;  /* 0x000000121312723e */ /* 0x000fe200048070ff */
[C---:B------:R-:W-:Y:S01]  /*65d0*/  FFMA R28, R39.reuse, R65, R28 ;  /* 0x00000041271c7223 */ /* 0x040fe2000000001c */
[C---:B------:R-:W-:Y:S01]  /*65e0*/  FFMA R29, R39.reuse, R66, R29 ;  /* 0x00000042271d7223 */ /* 0x040fe2000000001d */
[----:B------:R-:W-:Y:S01]  /*65f0*/  FFMA R30, R39, R67, R30 ;  /* 0x00000043271e7223 */ /* 0x000fe2000000001e */
[----:B------:R-:W-:Y:S02]  /*6600*/  F2FP.SATFINITE.E4M3.F32.PACK_AB_MERGE_C R32, R5, R4, R86 ;  /* 0x000000040520723e */ /* 0x000fe40004807056 */
[----:B------:R-:W-:Y:S02]  /*6610*/  F2FP.SATFINITE.E4M3.F32.PACK_AB_MERGE_C R33, R9, R8, R10 ;  /* 0x000000080921723e */ /* 0x000fe4000480700a */
[----:B------:R-:W-:Y:S02]  /*6620*/  F2FP.SATFINITE.E4M3.F32.PACK_AB_MERGE_C R34, R13, R12, R14 ;  /* 0x0000000c0d22723e */ /* 0x000fe4000480700e */
[----:B------:R-:W-:Y:S02]  /*6630*/  F2FP.SATFINITE.E4M3.F32.PACK_AB_MERGE_C R35, R17, R16, R18 ;  /* 0x000000101123723e */ /* 0x000fe40004807012 */
[----:B------:R-:W-:Y:S02]  /*6640*/  F2FP.SATFINITE.E4M3.F32.PACK_AB_MERGE_C R3, R6, R3, RZ ;  /* 0x000000030603723e */ /* 0x000fe400048070ff */
[----:B------:R-:W-:Y:S01]  /*6650*/  F2FP.SATFINITE.E4M3.F32.PACK_AB_MERGE_C R5, R22, R21, RZ ;  /* 0x000000151605723e */ /* 0x000fe200048070ff */
[----:B------:R1:W-:Y:S01]  /*6660*/  STS.128 [R78+UR44+0x1200], R32 ;  /* 0x001200204e007988 */ /* 0x0003e20008000c2c */
[----:B------:R-:W-:Y:S02]  /*6670*/  F2FP.SATFINITE.E4M3.F32.PACK_AB_MERGE_C R6, R26, R25, RZ ;  /* 0x000000191a06723e */ /* 0x000fe400048070ff */
[----:B------:R-:W-:Y:S02]  /*6680*/  F2FP.SATFINITE.E4M3.F32.PACK_AB_MERGE_C R29, R30, R29, RZ ;  /* 0x0000001d1e1d723e */ /* 0x000fe400048070ff */
[----:B------:R-:W-:Y:S02]  /*6690*/  F2FP.SATFINITE.E4M3.F32.PACK_AB_MERGE_C R5, R20, R7, R5 ;  /* 0x000000071405723e */ /* 0x000fe40004807005 */
[----:B------:R-:W-:Y:S02]  /*66a0*/  F2FP.SATFINITE.E4M3.F32.PACK_AB_MERGE_C R4, R2, R0, R3 ;  /* 0x000000000204723e */ /* 0x000fe40004807003 */
[----:B------:R-:W-:Y:S02]  /*66b0*/  F2FP.SATFINITE.E4M3.F32.PACK_AB_MERGE_C R6, R24, R23, R6 ;  /* 0x000000171806723e */ /* 0x000fe40004807006 */
[----:B------:R-:W-:Y:S05]  /*66c0*/  F2FP.SATFINITE.E4M3.F32.PACK_AB_MERGE_C R7, R28, R27, R29 ;  /* 0x0000001b1c07723e */ /* 0x000fea000480701d */
[----:B------:R1:W-:Y:S01]  /*66d0*/  STS.128 [R77+0x1010], R4 ;  /* 0x001010044d007388 */ /* 0x0003e20000000c00 */
[----:B------:R-:W-:Y:S01]  /*66e0*/  @!PT LDS RZ, [RZ] ;  /* 0x00000000fffff984 */ /* 0x000fe20000000800 */
[----:B------:R-:W-:Y:S01]  /*66f0*/  @!PT LDS RZ, [RZ] ;  /* 0x00000000fffff984 */ /* 0x000fe20000000800 */
[----:B------:R-:W-:Y:S01]  /*6700*/  @!PT LDS RZ, [RZ] ;  /* 0x00000000fffff984 */ /* 0x000fe20000000800 */
[----:B------:R-:W-:Y:S01]  /*6710*/  @!PT LDS RZ, [RZ] ;  /* 0x00000000fffff984 */ /* 0x000fe20000000800 */
[----:B------:R3:W-:Y:S07]  /*6720*/  MEMBAR.ALL.CTA ;  /* 0x0000000000007992 */ /* 0x0007ee0000008000 */
[----:B---3--:R-:W3:Y:S02]  /*6730*/  FENCE.VIEW.ASYNC.S ;  /* 0x00000000000073c6 */ /* 0x008ee40000000000 */
[----:B---3--:R-:W-:Y:S06]  /*6740*/  BAR.SYNC.DEFER_BLOCKING 0x1, 0x80 ;  /* 0x0042000000007b1d */ /* 0x008fec0000010000 */
[----:B------:R-:W-:Y:S05]  /*6750*/  @P0 BRA `(.L_x_101) ;  /* 0x0000000000300947 */ /* 0x000fea0003800000 */
[----:B------:R-:W-:Y:S02]  /*6760*/  UIADD3 UR4, UPT, UPT, UR44, 0x1200, URZ ;  /* 0x000012002c047890 */ /* 0x000fe4000fffe0ff */
[----:B------:R-:W-:Y:S02]  /*6770*/  USHF.L.U32 UR9, UR45, 0x6, URZ ;  /* 0x000000062d097899 */ /* 0x000fe400080006ff */
[----:B------:R-:W-:Y:S02]  /*6780*/  USHF.L.U32 UR10, UR46, 0x6, URZ ;  /* 0x000000062e0a7899 */ /* 0x000fe400080006ff */
[----:B------:R-:W-:Y:S01]  /*6790*/  MOV R85, UR4 ;  /* 0x0000000400557c02 */ /* 0x000fe20008000f00 */
[----:B------:R-:W-:Y:S01]  /*67a0*/  UIADD3 UR4, UP0, UPT, UR62, 0x680, URZ ;  /* 0x000006803e047890 */ /* 0x000fe2000ff1e0ff */
[----:B------:R-:W-:Y:S02]  /*67b0*/  UMOV UR11, UR36 ;  /* 0x00000024000b7c82 */ /* 0x000fe40008000000 */
[----:B------:R-:W-:Y:S01]  /*67c0*/  R2UR UR8, R85 ;  /* 0x00000000550872ca */ /* 0x000fe200000e0000 */
[----:B------:R-:W-:Y:S11]  /*67d0*/  UIADD3.X UR5, UPT, UPT, URZ, UR63, URZ, UP0, !UPT ;  /* 0x0000003fff057290 */ /* 0x000ff600087fe4ff */
[----:B------:R-:W-:Y:S01]  /*67e0*/  @!UPT UIADD3 URZ, UPT, UPT, URZ, URZ, URZ ;  /* 0x000000fffffff290 */ /* 0x000fe2000fffe0ff */
[----:B------:R3:W-:Y:S01]  /*67f0*/  UTMASTG.3D [UR8], [UR4] ;  /* 0x00000008040073b5 */ /* 0x0007e20008010000 */
[----:B------:R0:W-:Y:S01]  /*6800*/  UTMACMDFLUSH ;  /* 0x00000000000079b7 */ /* 0x0001e20000000000 */
[----:B---3--:R-:W-:Y:S04]  /*6810*/  DEPBAR.LE SB0, 0x0 ;  /* 0x000080000000791a */ /* 0x008fe80000000000 */
.L_x_101:
[----:B------:R-:W-:Y:S05]  /*6820*/  BSYNC.RECONVERGENT B0 ;  /* 0x0000000000007941 */ /* 0x000fea0003800200 */
.L_x_100:
[----:B------:R-:W-:Y:S01]  /*6830*/  BAR.SYNC.DEFER_BLOCKING 0x1, 0x80 ;  /* 0x0042000000007b1d */ /* 0x000fe20000010000 */
[----:B------:R-:W-:Y:S01]  /*6840*/  ISETP.NE.AND P0, PT, R81, 0x2, PT ;  /* 0x000000025100780c */ /* 0x000fe20003f05270 */
[----:B------:R-:W-:Y:S01]  /*6850*/  UISETP.NE.AND UP0, UPT, UR47, URZ, UPT ;  /* 0x000000ff2f00728c */ /* 0x000fe2000bf05270 */
[----:B------:R-:W-:Y:S01]  /*6860*/  ISETP.NE.AND P1, PT, R36, 0x4, PT ;  /* 0x000000042400780c */ /* 0x000fe20003f25270 */
[----:B------:R-:W-:Y:S01]  /*6870*/  UIADD3 UR45, UPT, UPT, UR37, UR60, URZ ;  /* 0x0000003c252d7290 */ /* 0x000fe2000fffe0ff */
[----:B------:R-:W-:Y:S01]  /*6880*/  SEL R2, RZ, 0x1, P0 ;  /* 0x00000001ff027807 */ /* 0x000fe20000000000 */
[----:B------:R-:W-:Y:S01]  /*6890*/  UIADD3 UR46, UPT, UPT, UR38, UR57, URZ ;  /* 0x00000039262e7290 */ /* 0x000fe2000fffe0ff */
[----:B------:R-:W-:Y:S02]  /*68a0*/  SEL R0, RZ, 0x1, P1 ;  /* 0x00000001ff007807 */ /* 0x000fe40000800000 */
[----:B------:R-:W-:Y:S02]  /*68b0*/  LOP3.LUT R83, R83, R2, RZ, 0x3c, !PT ;  /* 0x0000000253537212 */ /* 0x000fe400078e3cff */
[----:B------:R-:W-:Y:S02]  /*68c0*/  LOP3.LUT R84, R84, R0, RZ, 0x3c, !PT ;  /* 0x0000000054547212 */ /* 0x000fe400078e3cff */
[----:B------:R-:W-:Y:S02]  /*68d0*/  SEL R81, R81, RZ, P0 ;  /* 0x000000ff51517207 */ /* 0x000fe40000000000 */
[----:B------:R-:W-:Y:S01]  /*68e0*/  SEL R36, R36, RZ, P1 ;  /* 0x000000ff24247207 */ /* 0x000fe20000800000 */
[----:B------:R-:W-:Y:S01]  /*68f0*/  UMOV UR36, UR51 ;  /* 0x0000003300247c82 */ /* 0x000fe20008000000 */
[----:B------:R-:W-:Y:S05]  /*6900*/  BRA.U UP0, `(.L_x_102) ;  /* 0xffffffe5002c7547 */ /* 0x000fea000b83ffff */
[----:B------:R-:W-:Y:S05]  /*6910*/  EXIT ;  /* 0x000000000000794d */ /* 0x000fea0003800000 */
.L_x_24:
[----:B--2---:R2:W3:Y:S02]  /*6920*/  SYNCS.PHASECHK.TRANS64.TRYWAIT P0, [R0+URZ+0xe0], R2 ;  /* 0x0000e002000075a7 */ /* 0x0044e400080011ff */
[----:B---3--:R-:W-:Y:S05]  /*6930*/  @!P0 NANOSLEEP.SYNCS 0x989680 ;  /* 0x009896800000895d */ /* 0x008fea0003900000 */
[----:B------:R-:W3:Y:S02]  /*6940*/  @!P0 SYNCS.PHASECHK.TRANS64 P0, [R0+URZ+0xe0], R2 ;  /* 0x0000e002000085a7 */ /* 0x000ee400080010ff */
[----:B---3--:R-:W-:Y:S05]  /*6950*/  @!P0 BRA `(.L_x_24) ;  /* 0xfffffffc00f08947 */ /* 0x008fea000383ffff */
[----:B------:R-:W-:Y:S05]  /*6960*/  BRA `(.L_x_103) ;  /* 0xffffffb000047947 */ /* 0x000fea000383ffff */
.L_x_27:
[----:B-1----:R-:W-:-:S07]  /*6970*/  MOV R0, UR33 ;  /* 0x0000002100007c02 */ /* 0x002fce0008000f00 */
.L_x_104:
[----:B-1----:R1:W2:Y:S02]  /*6980*/  SYNCS.PHASECHK.TRANS64.TRYWAIT P0, [R0+URZ+0x28], R3 ;  /* 0x00002803000075a7 */ /* 0x0022a400080011ff */
[----:B--2---:R-:W-:Y:S05]  /*6990*/  @!P0 NANOSLEEP.SYNCS 0x989680 ;  /* 0x009896800000895d */ /* 0x004fea0003900000 */
[----:B------:R-:W2:Y:S02]  /*69a0*/  @!P0 SYNCS.PHASECHK.TRANS64 P0, [R0+URZ+0x28], R3 ;  /* 0x00002803000085a7 */ /* 0x000ea400080010ff */
[----:B--2---:R-:W-:Y:S05]  /*69b0*/  @!P0 BRA `(.L_x_104) ;  /* 0xfffffffc00f08947 */ /* 0x004fea000383ffff */
[----:B------:R-:W-:Y:S05]  /*69c0*/  BRA `(.L_x_26) ;  /* 0xffffffb000507947 */ /* 0x000fea000383ffff */
.L_x_34:
[----:B-1----:R-:W-:-:S07]  /*69d0*/  MOV R0, UR17 ;  /* 0x0000001100007c02 */ /* 0x002fce0008000f00 */
.L_x_105:
[----:B-1----:R1:W2:Y:S02]  /*69e0*/  SYNCS.PHASECHK.TRANS64.TRYWAIT P0, [R0+URZ+0x28], R3 ;  /* 0x00002803000075a7 */ /* 0x0022a400080011ff */
[----:B--2---:R-:W-:Y:S05]  /*69f0*/  @!P0 NANOSLEEP.SYNCS 0x989680 ;  /* 0x009896800000895d */ /* 0x004fea0003900000 */
[----:B------:R-:W2:Y:S02]  /*6a00*/  @!P0 SYNCS.PHASECHK.TRANS64 P0, [R0+URZ+0x28], R3 ;  /* 0x00002803000085a7 */ /* 0x000ea400080010ff */
[----:B--2---:R-:W-:Y:S05]  /*6a10*/  @!P0 BRA `(.L_x_105) ;  /* 0xfffffffc00f08947 */ /* 0x004fea000383ffff */
[----:B------:R-:W-:Y:S05]  /*6a20*/  BRA `(.L_x_33) ;  /* 0xffffffb400147947 */ /* 0x000fea000383ffff */
.L_x_39:
[----:B-1----:R1:W2:Y:S02]  /*6a30*/  SYNCS.PHASECHK.TRANS64.TRYWAIT P0, [R3+URZ+0x70], R0 ;  /* 0x00007000030075a7 */ /* 0x0022a400080011ff */
[----:B--2---:R-:W-:Y:S05]  /*6a40*/  @!P0 NANOSLEEP.SYNCS 0x989680 ;  /* 0x009896800000895d */ /* 0x004fea0003900000 */
[----:B------:R-:W2:Y:S02]  /*6a50*/  @!P0 SYNCS.PHASECHK.TRANS64 P0, [R3+URZ+0x70], R0 ;  /* 0x00007000030085a7 */ /* 0x000ea400080010ff */
[----:B--2---:R-:W-:Y:S05]  /*6a60*/  @!P0 BRA `(.L_x_39) ;  /* 0xfffffffc00f08947 */ /* 0x004fea000383ffff */
[----:B------:R-:W-:Y:S05]  /*6a70*/  BRA `(.L_x_106) ;  /* 0xffffffb400c07947 */ /* 0x000fea000383ffff */
.L_x_43:
[----:B------:R-:W-:-:S07]  /*6a80*/  MOV R0, UR4 ;  /* 0x0000000400007c02 */ /* 0x000fce0008000f00 */
.L_x_107:
[----:B-1----:R1:W2:Y:S02]  /*6a90*/  SYNCS.PHASECHK.TRANS64.TRYWAIT P0, [R0+URZ], R2 ;  /* 0x00000002000075a7 */ /* 0x0022a400080011ff */
[----:B--2---:R-:W-:Y:S05]  /*6aa0*/  @!P0 NANOSLEEP.SYNCS 0x989680 ;  /* 0x009896800000895d */ /* 0x004fea0003900000 */
[----:B------:R-:W2:Y:S02]  /*6ab0*/  @!P0 SYNCS.PHASECHK.TRANS64 P0, [R0+URZ], R2 ;  /* 0x00000002000085a7 */ /* 0x000ea400080010ff */
[----:B--2---:R-:W-:Y:S05]  /*6ac0*/  @!P0 BRA `(.L_x_107) ;  /* 0xfffffffc00f08947 */ /* 0x004fea000383ffff */
[----:B------:R-:W-:Y:S05]  /*6ad0*/  BRA `(.L_x_108) ;  /* 0xffffffbc00647947 */ /* 0x000fea000383ffff */
.L_x_44:
[----:B------:R-:W-:-:S07]  /*6ae0*/  MOV R0, UR5 ;  /* 0x0000000500007c02 */ /* 0x000fce0008000f00 */
.L_x_109:
[----:B-1----:R1:W2:Y:S02]  /*6af0*/  SYNCS.PHASECHK.TRANS64.TRYWAIT P0, [R0+URZ], R3 ;  /* 0x00000003000075a7 */ /* 0x0022a400080011ff */
[----:B--2---:R-:W-:Y:S05]  /*6b00*/  @!P0 NANOSLEEP.SYNCS 0x989680 ;  /* 0x009896800000895d */ /* 0x004fea0003900000 */
[----:B------:R-:W2:Y:S02]  /*6b10*/  @!P0 SYNCS.PHASECHK.TRANS64 P0, [R0+URZ], R3 ;  /* 0x00000003000085a7 */ /* 0x000ea400080010ff */
[----:B--2---:R-:W-:Y:S05]  /*6b20*/  @!P0 BRA `(.L_x_109) ;  /* 0xfffffffc00f08947 */ /* 0x004fea000383ffff */
[----:B------:R-:W-:Y:S05]  /*6b30*/  BRA `(.L_x_110) ;  /* 0xffffffbc00707947 */ /* 0x000fea000383ffff */
.L_x_45:
[----:B------:R-:W-:-:S07]  /*6b40*/  MOV R0, UR5 ;  /* 0x0000000500007c02 */ /* 0x000fce0008000f00 */
.L_x_111:
[----:B-1----:R1:W2:Y:S02]  /*6b50*/  SYNCS.PHASECHK.TRANS64.TRYWAIT P0, [R0+URZ], R3 ;  /* 0x00000003000075a7 */ /* 0x0022a400080011ff */
[----:B--2---:R-:W-:Y:S05]  /*6b60*/  @!P0 NANOSLEEP.SYNCS 0x989680 ;  /* 0x009896800000895d */ /* 0x004fea0003900000 */
[----:B------:R-:W2:Y:S02]  /*6b70*/  @!P0 SYNCS.PHASECHK.TRANS64 P0, [R0+URZ], R3 ;  /* 0x00000003000085a7 */ /* 0x000ea400080010ff */
[----:B--2---:R-:W-:Y:S05]  /*6b80*/  @!P0 BRA `(.L_x_111) ;  /* 0xfffffffc00f08947 */ /* 0x004fea000383ffff */
[----:B------:R-:W-:Y:S05]  /*6b90*/  BRA `(.L_x_112) ;  /* 0xffffffbc007c7947 */ /* 0x000fea000383ffff */
.L_x_46:
[----:B------:R-:W-:-:S07]  /*6ba0*/  MOV R0, UR5 ;  /* 0x0000000500007c02 */ /* 0x000fce0008000f00 */
.L_x_113:
[----:B-1----:R1:W2:Y:S02]  /*6bb0*/  SYNCS.PHASECHK.TRANS64.TRYWAIT P0, [R0+URZ], R3 ;  /* 0x00000003000075a7 */ /* 0x0022a400080011ff */
[----:B--2---:R-:W-:Y:S05]  /*6bc0*/  @!P0 NANOSLEEP.SYNCS 0x989680 ;  /* 0x009896800000895d */ /* 0x004fea0003900000 */
[----:B------:R-:W2:Y:S02]  /*6bd0*/  @!P0 SYNCS.PHASECHK.TRANS64 P0, [R0+URZ], R3 ;  /* 0x00000003000085a7 */ /* 0x000ea400080010ff */
[----:B--2---:R-:W-:Y:S05]  /*6be0*/  @!P0 BRA `(.L_x_113) ;  /* 0xfffffffc00f08947 */ /* 0x004fea000383ffff */
[----:B------:R-:W-:Y:S05]  /*6bf0*/  BRA `(.L_x_114) ;  /* 0xffffffbc00887947 */ /* 0x000fea000383ffff */
.L_x_49:
[----:B--2---:R2:W3:Y:S02]  /*6c00*/  SYNCS.PHASECHK.TRANS64.TRYWAIT P0, [R2+URZ+0xd0], R4 ;  /* 0x0000d004020075a7 */ /* 0x0044e400080011ff */
[----:B---3--:R-:W-:Y:S05]  /*6c10*/  @!P0 NANOSLEEP.SYNCS 0x989680 ;  /* 0x009896800000895d */ /* 0x008fea0003900000 */
[----:B------:R-:W3:Y:S02]  /*6c20*/  @!P0 SYNCS.PHASECHK.TRANS64 P0, [R2+URZ+0xd0], R4 ;  /* 0x0000d004020085a7 */ /* 0x000ee400080010ff */
[----:B---3--:R-:W-:Y:S05]  /*6c30*/  @!P0 BRA `(.L_x_49) ;  /* 0xfffffffc00f08947 */ /* 0x008fea000383ffff */
[----:B------:R-:W-:Y:S05]  /*6c40*/  BRA `(.L_x_115) ;  /* 0xffffffbc00e47947 */ /* 0x000fea000383ffff */
.L_x_50:
[----:B------:R-:W-:-:S07]  /*6c50*/  MOV R2, UR4 ;  /* 0x0000000400027c02 */ /* 0x000fce0008000f00 */
.L_x_116:
[----:B--2---:R2:W3:Y:S02]  /*6c60*/  SYNCS.PHASECHK.TRANS64.TRYWAIT P0, [R2+URZ+0x80], R5 ;  /* 0x00008005020075a7 */ /* 0x0044e400080011ff */
[----:B---3--:R-:W-:Y:S05]  /*6c70*/  @!P0 NANOSLEEP.SYNCS 0x989680 ;  /* 0x009896800000895d */ /* 0x008fea0003900000 */
[----:B------:R-:W3:Y:S02]  /*6c80*/  @!P0 SYNCS.PHASECHK.TRANS64 P0, [R2+URZ+0x80], R5 ;  /* 0x00008005020085a7 */ /* 0x000ee400080010ff */
[----:B---3--:R-:W-:Y:S05]  /*6c90*/  @!P0 BRA `(.L_x_116) ;  /* 0xfffffffc00f08947 */ /* 0x008fea000383ffff */
[----:B------:R-:W-:Y:S05]  /*6ca0*/  BRA `(.L_x_117) ;  /* 0xffffffbc00f47947 */ /* 0x000fea000383ffff */
.L_x_51:
[----:B--2---:R2:W3:Y:S02]  /*6cb0*/  SYNCS.PHASECHK.TRANS64.TRYWAIT P1, [R2+URZ+0x70], R4 ;  /* 0x00007004020075a7 */ /* 0x0044e400080211ff */
[----:B---3--:R-:W-:Y:S05]  /*6cc0*/  @!P1 NANOSLEEP.SYNCS 0x989680 ;  /* 0x009896800000995d */ /* 0x008fea0003900000 */
[----:B------:R-:W3:Y:S02]  /*6cd0*/  @!P1 SYNCS.PHASECHK.TRANS64 P1, [R2+URZ+0x70], R4 ;  /* 0x00007004020095a7 */ /* 0x000ee400080210ff */
[----:B---3--:R-:W-:Y:S05]  /*6ce0*/  @!P1 BRA `(.L_x_51) ;  /* 0xfffffffc00f09947 */ /* 0x008fea000383ffff */
[----:B------:R-:W-:Y:S05]  /*6cf0*/  BRA `(.L_x_118) ;  /* 0xffffffc000247947 */ /* 0x000fea000383ffff */
.L_x_54:
[----:B------:R-:W-:-:S07]  /*6d00*/  MOV R0, UR4 ;  /* 0x0000000400007c02 */ /* 0x000fce0008000f00 */
.L_x_119:
[----:B--2---:R2:W3:Y:S02]  /*6d10*/  SYNCS.PHASECHK.TRANS64.TRYWAIT P0, [R0+URZ+0x80], R2 ;  /* 0x00008002000075a7 */ /* 0x0044e400080011ff */
[----:B---3--:R-:W-:Y:S05]  /*6d20*/  @!P0 NANOSLEEP.SYNCS 0x989680 ;  /* 0x009896800000895d */ /* 0x008fea0003900000 */
[----:B------:R-:W3:Y:S02]  /*6d30*/  @!P0 SYNCS.PHASECHK.TRANS64 P0, [R0+URZ+0x80], R2 ;  /* 0x00008002000085a7 */ /* 0x000ee400080010ff */
[----:B---3--:R-:W-:Y:S05]  /*6d40*/  @!P0 BRA `(.L_x_119) ;  /* 0xfffffffc00f08947 */ /* 0x008fea000383ffff */
[----:B------:R-:W-:Y:S05]  /*6d50*/  BRA `(.L_x_53) ;  /* 0xffffffc000787947 */ /* 0x000fea000383ffff */
.L_x_61:
[----:B-1----:R1:W2:Y:S02]  /*6d60*/  SYNCS.PHASECHK.TRANS64.TRYWAIT P1, [R0+URZ+0x70], R2 ;  /* 0x00007002000075a7 */ /* 0x0022a400080211ff */
[----:B--2---:R-:W-:Y:S05]  /*6d70*/  @!P1 NANOSLEEP.SYNCS 0x989680 ;  /* 0x009896800000995d */ /* 0x004fea0003900000 */
[----:B------:R-:W2:Y:S02]  /*6d80*/  @!P1 SYNCS.PHASECHK.TRANS64 P1, [R0+URZ+0x70], R2 ;  /* 0x00007002000095a7 */ /* 0x000ea400080210ff */
[----:B--2---:R-:W-:Y:S05]  /*6d90*/  @!P1 BRA `(.L_x_61) ;  /* 0xfffffffc00f09947 */ /* 0x004fea000383ffff */
[----:B------:R-:W-:Y:S05]  /*6da0*/  BRA `(.L_x_120) ;  /* 0xffffffc400dc7947 */ /* 0x000fea000383ffff */
.L_x_62:
[----:B------:R-:W-:-:S07]  /*6db0*/  MOV R2, UR23 ;  /* 0x0000001700027c02 */ /* 0x000fce0008000f00 */
.L_x_121:
[----:B-1----:R1:W2:Y:S02]  /*6dc0*/  SYNCS.PHASECHK.TRANS64.TRYWAIT P0, [R2+URZ+0xb0], R0 ;  /* 0x0000b000020075a7 */ /* 0x0022a400080011ff */
[----:B--2---:R-:W-:Y:S05]  /*6dd0*/  @!P0 NANOSLEEP.SYNCS 0x989680 ;  /* 0x009896800000895d */ /* 0x004fea0003900000 */
[----:B------:R-:W2:Y:S02]  /*6de0*/  @!P0 SYNCS.PHASECHK.TRANS64 P0, [R2+URZ+0xb0], R0 ;  /* 0x0000b000020085a7 */ /* 0x000ea400080010ff */
[----:B--2---:R-:W-:Y:S05]  /*6df0*/  @!P0 BRA `(.L_x_121) ;  /* 0xfffffffc00f08947 */ /* 0x004fea000383ffff */
[----:B------:R-:W-:Y:S05]  /*6e00*/  BRA `(.L_x_122) ;  /* 0xffffffc8002c7947 */ /* 0x000fea000383ffff */
.L_x_65:
[----:B------:R-:W-:Y:S07]  /*6e10*/  MOV R0, UR5 ;  /* 0x0000000500007c02 */ /* 0x000fee0008000f00 */
.L_x_123:
[----:B-1----:R1:W2:Y:S02]  /*6e20*/  SYNCS.PHASECHK.TRANS64.TRYWAIT P0, [R0+URZ], R2 ;  /* 0x00000002000075a7 */ /* 0x0022a400080011ff */
[----:B--2---:R-:W-:Y:S05]  /*6e30*/  @!P0 NANOSLEEP.SYNCS 0x989680 ;  /* 0x009896800000895d */ /* 0x004fea0003900000 */
[----:B------:R-:W2:Y:S02]  /*6e40*/  @!P0 SYNCS.PHASECHK.TRANS64 P0, [R0+URZ], R2 ;  /* 0x00000002000085a7 */ /* 0x000ea400080010ff */
[----:B--2---:R-:W-:Y:S05]  /*6e50*/  @!P0 BRA `(.L_x_123) ;  /* 0xfffffffc00f08947 */ /* 0x004fea000383ffff */
[----:B------:R-:W-:Y:S05]  /*6e60*/  BRA `(.L_x_64) ;  /* 0xffffffc800487947 */ /* 0x000fea000383ffff */
.L_x_68:
[----:B------:R-:W-:-:S07]  /*6e70*/  MOV R0, UR4 ;  /* 0x0000000400007c02 */ /* 0x000fce0008000f00 */
.L_x_124:
[----:B--2---:R2:W4:Y:S02]  /*6e80*/  SYNCS.PHASECHK.TRANS64.TRYWAIT P0, [R0+URZ], R2 ;  /* 0x00000002000075a7 */ /* 0x00452400080011ff */
[----:B----4-:R-:W-:Y:S05]  /*6e90*/  @!P0 NANOSLEEP.SYNCS 0x989680 ;  /* 0x009896800000895d */ /* 0x010fea0003900000 */
[----:B------:R-:W4:Y:S02]  /*6ea0*/  @!P0 SYNCS.PHASECHK.TRANS64 P0, [R0+URZ], R2 ;  /* 0x00000002000085a7 */ /* 0x000f2400080010ff */
[----:B----4-:R-:W-:Y:S05]  /*6eb0*/  @!P0 BRA `(.L_x_124) ;  /* 0xfffffffc00f08947 */ /* 0x010fea000383ffff */
[----:B------:R-:W-:Y:S05]  /*6ec0*/  BRA `(.L_x_125) ;  /* 0xffffffc800fc7947 */ /* 0x000fea000383ffff */
.L_x_69:
[----:B------:R-:W-:-:S07]  /*6ed0*/  MOV R0, UR5 ;  /* 0x0000000500007c02 */ /* 0x000fce0008000f00 */
.L_x_126:
[----:B-1----:R1:W2:Y:S02]  /*6ee0*/  SYNCS.PHASECHK.TRANS64.TRYWAIT P0, [R0+URZ], R3 ;  /* 0x00000003000075a7 */ /* 0x0022a400080011ff */
[----:B--2---:R-:W-:Y:S05]  /*6ef0*/  @!P0 NANOSLEEP.SYNCS 0x989680 ;  /* 0x009896800000895d */ /* 0x004fea0003900000 */
[----:B------:R-:W2:Y:S02]  /*6f00*/  @!P0 SYNCS.PHASECHK.TRANS64 P0, [R0+URZ], R3 ;  /* 0x00000003000085a7 */ /* 0x000ea400080010ff */
[----:B--2---:R-:W-:Y:S05]  /*6f10*/  @!P0 BRA `(.L_x_126) ;  /* 0xfffffffc00f08947 */ /* 0x004fea000383ffff */
[----:B------:R-:W-:Y:S05]  /*6f20*/  BRA `(.L_x_127) ;  /* 0xffffffcc00087947 */ /* 0x000fea000383ffff */
.L_x_70:
[----:B------:R-:W-:-:S07]  /*6f30*/  MOV R0, UR5 ;  /* 0x0000000500007c02 */ /* 0x000fce0008000f00 */
.L_x_128:
[----:B-1----:R1:W2:Y:S02]  /*6f40*/  SYNCS.PHASECHK.TRANS64.TRYWAIT P0, [R0+URZ], R3 ;  /* 0x00000003000075a7 */ /* 0x0022a400080011ff */
[----:B--2---:R-:W-:Y:S05]  /*6f50*/  @!P0 NANOSLEEP.SYNCS 0x989680 ;  /* 0x009896800000895d */ /* 0x004fea0003900000 */
[----:B------:R-:W2:Y:S02]  /*6f60*/  @!P0 SYNCS.PHASECHK.TRANS64 P0, [R0+URZ], R3 ;  /* 0x00000003000085a7 */ /* 0x000ea400080010ff */
[----:B--2---:R-:W-:Y:S05]  /*6f70*/  @!P0 BRA `(.L_x_128) ;  /* 0xfffffffc00f08947 */ /* 0x004fea000383ffff */
[----:B------:R-:W-:Y:S05]  /*6f80*/  BRA `(.L_x_129) ;  /* 0xffffffcc00147947 */ /* 0x000fea000383ffff */
.L_x_71:
[----:B-1----:R-:W-:-:S07]  /*6f90*/  MOV R0, UR4 ;  /* 0x0000000400007c02 */ /* 0x002fce0008000f00 */
.L_x_130:
[----:B-1----:R1:W2:Y:S02]  /*6fa0*/  SYNCS.PHASECHK.TRANS64.TRYWAIT P0, [R0+URZ], R2 ;  /* 0x00000002000075a7 */ /* 0x0022a400080011ff */
[----:B--2---:R-:W-:Y:S05]  /*6fb0*/  @!P0 NANOSLEEP.SYNCS 0x989680 ;  /* 0x009896800000895d */ /* 0x004fea0003900000 */
[----:B------:R-:W2:Y:S02]  /*6fc0*/  @!P0 SYNCS.PHASECHK.TRANS64 P0, [R0+URZ], R2 ;  /* 0x00000002000085a7 */ /* 0x000ea400080010ff */
[----:B--2---:R-:W-:Y:S05]  /*6fd0*/  @!P0 BRA `(.L_x_130) ;  /* 0xfffffffc00f08947 */ /* 0x004fea000383ffff */
[----:B------:R-:W-:Y:S05]  /*6fe0*/  BRA `(.L_x_131) ;  /* 0xffffffcc00207947 */ /* 0x000fea000383ffff */
.L_x_76:
[----:B---3--:R3:W4:Y:S02]  /*6ff0*/  SYNCS.PHASECHK.TRANS64.TRYWAIT P0, [R7+URZ+0x70], R0 ;  /* 0x00007000070075a7 */ /* 0x00872400080011ff */
[----:B----4-:R-:W-:Y:S05]  /*7000*/  @!P0 NANOSLEEP.SYNCS 0x989680 ;  /* 0x009896800000895d */ /* 0x010fea0003900000 */
[----:B------:R-:W4:Y:S02]  /*7010*/  @!P0 SYNCS.PHASECHK.TRANS64 P0, [R7+URZ+0x70], R0 ;  /* 0x00007000070085a7 */ /* 0x000f2400080010ff */
[----:B----4-:R-:W-:Y:S05]  /*7020*/  @!P0 BRA `(.L_x_76) ;  /* 0xfffffffc00f08947 */ /* 0x010fea000383ffff */
[----:B------:R-:W-:Y:S05]  /*7030*/  BRA `(.L_x_132) ;  /* 0xffffffd000347947 */ /* 0x000fea000383ffff */
.L_x_79:
[----:B-1----:R-:W-:Y:S07]  /*7040*/  MOV R0, UR17 ;  /* 0x0000001100007c02 */ /* 0x002fee0008000f00 */
.L_x_133:
[----:B-1----:R1:W3:Y:S02]  /*7050*/  SYNCS.PHASECHK.TRANS64.TRYWAIT P2, [R0+URZ+0x68], R7 ;  /* 0x00006807000075a7 */ /* 0x0022e400080411ff */
[----:B---3--:R-:W-:Y:S05]  /*7060*/  @!P2 NANOSLEEP.SYNCS 0x989680 ;  /* 0x009896800000a95d */ /* 0x008fea0003900000 */
[----:B------:R-:W3:Y:S02]  /*7070*/  @!P2 SYNCS.PHASECHK.TRANS64 P2, [R0+URZ+0x68], R7 ;  /* 0x000068070000a5a7 */ /* 0x000ee400080410ff */
[----:B---3--:R-:W-:Y:S05]  /*7080*/  @!P2 BRA `(.L_x_133) ;  /* 0xfffffffc00f0a947 */ /* 0x008fea000383ffff */
[----:B------:R-:W-:Y:S05]  /*7090*/  BRA `(.L_x_78) ;  /* 0xffffffd400947947 */ /* 0x000fea000383ffff */
.L_x_82:
[----:B-1----:R-:W-:Y:S07]  /*70a0*/  MOV R0, UR17 ;  /* 0x0000001100007c02 */ /* 0x002fee0008000f00 */
.L_x_134:
[----:B-1----:R1:W3:Y:S02]  /*70b0*/  SYNCS.PHASECHK.TRANS64.TRYWAIT P0, [R0+URZ+0x58], R6 ;  /* 0x00005806000075a7 */ /* 0x0022e400080011ff */
[----:B---3--:R-:W-:Y:S05]  /*70c0*/  @!P0 NANOSLEEP.SYNCS 0x989680 ;  /* 0x009896800000895d */ /* 0x008fea0003900000 */
[----:B------:R-:W3:Y:S02]  /*70d0*/  @!P0 SYNCS.PHASECHK.TRANS64 P0, [R0+URZ+0x58], R6 ;  /* 0x00005806000085a7 */ /* 0x000ee400080010ff */
[----:B---3--:R-:W-:Y:S05]  /*70e0*/  @!P0 BRA `(.L_x_134) ;  /* 0xfffffffc00f08947 */ /* 0x008fea000383ffff */
[----:B------:R-:W-:Y:S05]  /*70f0*/  BRA `(.L_x_135) ;  /* 0xffffffd400e47947 */ /* 0x000fea000383ffff */
.L_x_85:
[----:B---3--:R3:W1:Y:S02]  /*7100*/  SYNCS.PHASECHK.TRANS64.TRYWAIT P0, [R3+URZ+0x70], R0 ;  /* 0x00007000030075a7 */ /* 0x00866400080011ff */
[----:B-1----:R-:W-:Y:S05]  /*7110*/  @!P0 NANOSLEEP.SYNCS 0x989680 ;  /* 0x009896800000895d */ /* 0x002fea0003900000 */
[----:B------:R-:W1:Y:S02]  /*7120*/  @!P0 SYNCS.PHASECHK.TRANS64 P0, [R3+URZ+0x70], R0 ;  /* 0x00007000030085a7 */ /* 0x000e6400080010ff */
[----:B-1----:R-:W-:Y:S05]  /*7130*/  @!P0 BRA `(.L_x_85) ;  /* 0xfffffffc00f08947 */ /* 0x002fea000383ffff */
[----:B------:R-:W-:Y:S05]  /*7140*/  BRA `(.L_x_136) ;  /* 0xffffffdc00307947 */ /* 0x000fea000383ffff */
.L_x_96:
[----:B-1----:R-:W-:Y:S04]  /*7150*/  MOV R0, UR44 ;  /* 0x0000002c00007c02 */ /* 0x002fe80008000f00 */
[----:B------:R1:W2:Y:S03]  /*7160*/  SYNCS.PHASECHK.TRANS64.TRYWAIT P1, [R0+URZ+0x50], R4 ;  /* 0x00005004000075a7 */ /* 0x0002a600080211ff */
[----:B--2---:R-:W-:Y:S05]  /*7170*/  @!P1 NANOSLEEP.SYNCS 0x989680 ;  /* 0x009896800000995d */ /* 0x004fea0003900000 */
[----:B------:R-:W2:Y:S02]  /*7180*/  @!P1 SYNCS.PHASECHK.TRANS64 P1, [R0+URZ+0x50], R4 ;  /* 0x00005004000095a7 */ /* 0x000ea400080210ff */
[----:B--2---:R-:W-:Y:S05]  /*7190*/  @!P1 BRA `(.L_x_96) ;  /* 0xfffffffc00ec9947 */ /* 0x004fea000383ffff */
[----:B------:R-:W-:Y:S05]  /*71a0*/  BRA `(.L_x_95) ;  /* 0xffffffe800807947 */ /* 0x000fea000383ffff */
.L_x_98:
[----:B------:R1:W1:Y:S02]  /*71b0*/  SYNCS.PHASECHK.TRANS64.TRYWAIT P1, [R22+URZ+0x90], R3 ;  /* 0x00009003160075a7 */ /* 0x00026400080211ff */
[----:B-1----:R-:W-:Y:S05]  /*71c0*/  @!P1 NANOSLEEP.SYNCS 0x989680 ;  /* 0x009896800000995d */ /* 0x002fea0003900000 */
[----:B------:R-:W1:Y:S02]  /*71d0*/  @!P1 SYNCS.PHASECHK.TRANS64 P1, [R22+URZ+0x90], R3 ;  /* 0x00009003160095a7 */ /* 0x000e6400080210ff */
[----:B-1----:R-:W-:Y:S05]  /*71e0*/  @!P1 BRA `(.L_x_98) ;  /* 0xfffffffc00f09947 */ /* 0x002fea000383ffff */
[----:B------:R-:W-:Y:S05]  /*71f0*/  BRA `(.L_x_97) ;  /* 0xffffffe800bc7947 */ /* 0x000fea000383ffff */
        .weak           $__internal_0_$__cuda_sm10x_tcgen05_guardrail_trap_col_being_dealloced_not_returned_by_alloc
        .type           $__internal_0_$__cuda_sm10x_tcgen05_guardrail_trap_col_being_dealloced_not_returned_by_alloc,@function
        .size           $__internal_0_$__cuda_sm10x_tcgen05_guardrail_trap_col_being_dealloced_not_returned_by_alloc,($__internal_1_$__cuda_sm10x_tcgen05_guardrail_trap_phase_invalid_during_alloc - $__internal_0_$__cuda_sm10x_tcgen05_guardrail_trap_col_being_dealloced_not_returned_by_alloc)
$__internal_0_$__cuda_sm10x_tcgen05_guardrail_trap_col_being_dealloced_not_returned_by_alloc:
[----:B------:R-:W-:Y:S05]  /*7200*/  BPT.TRAP 0x1 ;  /* 0x000000040000795c */ /* 0x000fea0000300000 */
[----:B------:R-:W-:-:S04]  /*7210*/  HFMA2 R3, -RZ, RZ, 0, 0 ;  /* 0x00000000ff037431 */ /* 0x000fc800000001ff */
[----:B------:R-:W-:Y:S05]  /*7220*/  RET.REL.NODEC R2 `(_ZN7cutlass13device_kernelINS_4gemm6kernel13GemmUniversalIN4cute5tupleIJiiiiEEENS1_10collective13CollectiveMmaINS1_35MainloopSm100TmaUmmaWarpSpecializedILi5ELi2ELi4ENS5_IJNS4_1CILi2EEESB_NSA_ILi1EEEEEEEENS5_IJNSA_ILi64EEESF_SF_EEENS_12float_e4m3_tENS5_IJlSC_lEEESH_SI_NS4_8TiledMMAINS4_8MMA_AtomIJNS4_10MMA_TraitsINS4_19SM100_MMA_F8F6F4_SSEJSH_SH_fSF_SF_NS4_17integral_constantINS4_4UMMA5MajorELSP_0EEESQ_NSN_INSO_7ScaleInELSR_0EEESS_EEEEEENS4_6LayoutINS5_IJSC_SC_SC_EEENS5_IJNSA_ILi0EEESX_SX_EEEEENS5_IJNS4_10UnderscoreES10_S10_EEEEENS4_23SM90_TMA_LOAD_MULTICASTENS4_14ComposedLayoutINS4_7SwizzleILi2ELi4ELi3EEENS4_18smem_ptr_flag_bitsILi8EEENSV_INS5_IJNSA_ILi8EEESF_EEENS5_IJSF_SC_EEEEEEEvNS4_8identityES13_S1D_vS1E_EENS_8epilogue10collective18CollectiveEpilogueINS1G_23Sm100TmaWarpSpecializedILi1ELi1ELi32ELb0ELb0EEEJSG_NS5_IJNSV_ISF_SC_EES1L_EEESH_SI_SH_SI_NS1G_6fusion15FusionCallbacksIS1K_NS1N_17LinearCombinationISH_fSH_fLNS_15FloatRoundStyleE2EEESG_S1M_JEEENS4_5SM1004TMEM4LOAD26SM100_TMEM_LOAD_16dp32b32xENS4_13SM90_TMA_LOADES1D_NS4_39AutoVectorizingCopyWithAssumedAlignmentILi128EEENS4_14SM90_TMA_STOREES1D_S1Z_S1Z_EEEvvEEEEvNT_6ParamsE) ;  /* 0xffffff8c02747950 */ /* 0x000fea0003c3ffff */
        .weak           $__internal_1_$__cuda_sm10x_tcgen05_guardrail_trap_phase_invalid_during_alloc
        .type           $__internal_1_$__cuda_sm10x_tcgen05_guardrail_trap_phase_invalid_during_alloc,@function
        .size           $__internal_1_$__cuda_sm10x_tcgen05_guardrail_trap_phase_invalid_during_alloc,($__internal_2_$__cuda_sm10x_tcgen05_guardrail_trap_unallocated_columns_being_dealloced - $__internal_1_$__cuda_sm10x_tcgen05_guardrail_trap_phase_invalid_during_alloc)
$__internal_1_$__cuda_sm10x_tcgen05_guardrail_trap_phase_invalid_during_alloc:
[----:B------:R-:W-:Y:S05]  /*7230*/  BPT.TRAP 0x1 ;  /* 0x000000040000795c */ /* 0x000fea0000300000 */
[----:B------:R-:W-:-:S04]  /*7240*/  MOV R5, 0x0 ;  /* 0x0000000000057802 */ /* 0x000fc80000000f00 */
[----:B------:R-:W-:Y:S05]  /*7250*/  RET.REL.NODEC R4 `(_ZN7cutlass13device_kernelINS_4gemm6kernel13GemmUniversalIN4cute5tupleIJiiiiEEENS1_10collective13CollectiveMmaINS1_35MainloopSm100TmaUmmaWarpSpecializedILi5ELi2ELi4ENS5_IJNS4_1CILi2EEESB_NSA_ILi1EEEEEEEENS5_IJNSA_ILi64EEESF_SF_EEENS_12float_e4m3_tENS5_IJlSC_lEEESH_SI_NS4_8TiledMMAINS4_8MMA_AtomIJNS4_10MMA_TraitsINS4_19SM100_MMA_F8F6F4_SSEJSH_SH_fSF_SF_NS4_17integral_constantINS4_4UMMA5MajorELSP_0EEESQ_NSN_INSO_7ScaleInELSR_0EEESS_EEEEEENS4_6LayoutINS5_IJSC_SC_SC_EEENS5_IJNSA_ILi0EEESX_SX_EEEEENS5_IJNS4_10UnderscoreES10_S10_EEEEENS4_23SM90_TMA_LOAD_MULTICASTENS4_14ComposedLayoutINS4_7SwizzleILi2ELi4ELi3EEENS4_18smem_ptr_flag_bitsILi8EEENSV_INS5_IJNSA_ILi8EEESF_EEENS5_IJSF_SC_EEEEEEEvNS4_8identityES13_S1D_vS1E_EENS_8epilogue10collective18CollectiveEpilogueINS1G_23Sm100TmaWarpSpecializedILi1ELi1ELi32ELb0ELb0EEEJSG_NS5_IJNSV_ISF_SC_EES1L_EEESH_SI_SH_SI_NS1G_6fusion15FusionCallbacksIS1K_NS1N_17LinearCombinationISH_fSH_fLNS_15FloatRoundStyleE2EEESG_S1M_JEEENS4_5SM1004TMEM4LOAD26SM100_TMEM_LOAD_16dp32b32xENS4_13SM90_TMA_LOADES1D_NS4_39AutoVectorizingCopyWithAssumedAlignmentILi128EEENS4_14SM90_TMA_STOREES1D_S1Z_S1Z_EEEvvEEEEvNT_6ParamsE) ;  /* 0xffffff8c04687950 */ /* 0x000fea0003c3ffff */
        .weak           $__internal_2_$__cuda_sm10x_tcgen05_guardrail_trap_unallocated_columns_being_dealloced
        .type           $__internal_2_$__cuda_sm10x_tcgen05_guardrail_trap_unallocated_columns_being_dealloced,@function
        .size           $__internal_2_$__cuda_sm10x_tcgen05_guardrail_trap_unallocated_columns_being_dealloced,(.L_x_138 - $__internal_2_$__cuda_sm10x_tcgen05_guardrail_trap_unallocated_columns_being_dealloced)
$__internal_2_$__cuda_sm10x_tcgen05_guardrail_trap_unallocated_columns_being_dealloced:
[----:B------:R-:W-:Y:S05]  /*7260*/  BPT.TRAP 0x1 ;  /* 0x000000040000795c */ /* 0x000fea0000300000 */
[----:B------:R-:W-:-:S04]  /*7270*/  HFMA2 R3, -RZ, RZ, 0, 0 ;  /* 0x00000000ff037431 */ /* 0x000fc800000001ff */
[----:B------:R-:W-:Y:S05]  /*7280*/  RET.REL.NODEC R2 `(_ZN7cutlass13device_kernelINS_4gemm6kernel13GemmUniversalIN4cute5tupleIJiiiiEEENS1_10collective13CollectiveMmaINS1_35MainloopSm100TmaUmmaWarpSpecializedILi5ELi2ELi4ENS5_IJNS4_1CILi2EEESB_NSA_ILi1EEEEEEEENS5_IJNSA_ILi64EEESF_SF_EEENS_12float_e4m3_tENS5_IJlSC_lEEESH_SI_NS4_8TiledMMAINS4_8MMA_AtomIJNS4_10MMA_TraitsINS4_19SM100_MMA_F8F6F4_SSEJSH_SH_fSF_SF_NS4_17integral_constantINS4_4UMMA5MajorELSP_0EEESQ_NSN_INSO_7ScaleInELSR_0EEESS_EEEEEENS4_6LayoutINS5_IJSC_SC_SC_EEENS5_IJNSA_ILi0EEESX_SX_EEEEENS5_IJNS4_10UnderscoreES10_S10_EEEEENS4_23SM90_TMA_LOAD_MULTICASTENS4_14ComposedLayoutINS4_7SwizzleILi2ELi4ELi3EEENS4_18smem_ptr_flag_bitsILi8EEENSV_INS5_IJNSA_ILi8EEESF_EEENS5_IJSF_SC_EEEEEEEvNS4_8identityES13_S1D_vS1E_EENS_8epilogue10collective18CollectiveEpilogueINS1G_23Sm100TmaWarpSpecializedILi1ELi1ELi32ELb0ELb0EEEJSG_NS5_IJNSV_ISF_SC_EES1L_EEESH_SI_SH_SI_NS1G_6fusion15FusionCallbacksIS1K_NS1N_17LinearCombinationISH_fSH_fLNS_15FloatRoundStyleE2EEESG_S1M_JEEENS4_5SM1004TMEM4LOAD26SM100_TMEM_LOAD_16dp32b32xENS4_13SM90_TMA_LOADES1D_NS4_39AutoVectorizingCopyWithAssumedAlignmentILi128EEENS4_14SM90_TMA_STOREES1D_S1Z_S1Z_EEEvvEEEEvNT_6ParamsE) ;  /* 0xffffff8c025c7950 */ /* 0x000fea0003c3ffff */
.L_x_137:
[----:B------:R-:W-:-:S00]  /*7290*/  BRA `(.L_x_137) ;  /* 0xfffffffc00fc7947 */ /* 0x000fc0000383ffff */
[----:B------:R-:W-:-:S00]  /*72a0*/  NOP ;  /* 0x0000000000007918 */ /* 0x000fc00000000000 */
        /* <DEDUP_REMOVED lines=13> */
.L_x_138:


//--------------------- .nv.global.init           --------------------------
	.section	.nv.global.init,"aw",@progbits
.nv.global.init:
	.type		$str$27,@object
	.size		$str$27,($str$28 - $str$27)
$str$27:
        /*0000*/ 	.byte	0x28, 0x61, 0x64, 0x64, 0x72, 0x65, 0x73, 0x73, 0x20, 0x26, 0x20, 0x6d, 0x61, 0x73, 0x6b, 0x29
        /*0010*/ 	.byte	0x20, 0x3d, 0x3d, 0x20, 0x30, 0x00
	.type		$str$28,@object
	.size		$str$28,($str$26 - $str$28)
$str$28:
        /*0016*/ 	.byte	0x2f, 0x74, 0x6d, 0x70, 0x2f, 0x63, 0x75, 0x74, 0x6c, 0x61, 0x73, 0x73, 0x5f, 0x73, 0x77, 0x65
        /*0026*/ 	.byte	0x65, 0x70, 0x5f, 0x73, 0x72, 0x63, 0x2f, 0x69, 0x6e, 0x63, 0x6c, 0x75, 0x64, 0x65, 0x2f, 0x63
        /*0036*/ 	.byte	0x75, 0x74, 0x65, 0x2f, 0x70, 0x6f, 0x69, 0x6e, 0x74, 0x65, 0x72, 0x5f, 0x66, 0x6c, 0x61, 0x67
        /*0046*/ 	.byte	0x67, 0x65, 0x64, 0x2e, 0x68, 0x70, 0x70, 0x00
	.type		$str$26,@object
	.size		$str$26,($str$25 - $str$26)
$str$26:
        /*004e*/ 	.byte	0x2f, 0x74, 0x6d, 0x70, 0x2f, 0x63, 0x75, 0x74, 0x6c, 0x61, 0x73, 0x73, 0x5f, 0x73, 0x77, 0x65
        /*005e*/ 	.byte	0x65, 0x70, 0x5f, 0x73, 0x72, 0x63, 0x2f, 0x69, 0x6e, 0x63, 0x6c, 0x75, 0x64, 0x65, 0x2f, 0x63
        /*006e*/ 	.byte	0x75, 0x74, 0x65, 0x2f, 0x61, 0x74, 0x6f, 0x6d, 0x2f, 0x63, 0x6f, 0x70, 0x79, 0x5f, 0x74, 0x72
        /*007e*/ 	.byte	0x61, 0x69, 0x74, 0x73, 0x5f, 0x73, 0x6d, 0x31, 0x30, 0x30, 0x2e, 0x68, 0x70, 0x70, 0x00
	.type		$str$25,@object
	.size		$str$25,(__unnamed_1 - $str$25)
$str$25:
        /*008d*/ 	.byte	0x28, 0x28, 0x75, 0x69, 0x6e, 0x74, 0x33, 0x32, 0x5f, 0x74, 0x28, 0x74, 0x68, 0x72, 0x65, 0x61
        /*009d*/ 	.byte	0x64, 0x49, 0x64, 0x78, 0x2e, 0x78, 0x29, 0x20, 0x2f, 0x20, 0x33, 0x32, 0x29, 0x20, 0x25, 0x20
        /*00ad*/ 	.byte	0x34, 0x29, 0x20, 0x3d, 0x3d, 0x20, 0x28, 0x28, 0x28, 0x74, 0x6d, 0x65, 0x6d, 0x5f, 0x61, 0x64
        /*00bd*/ 	.byte	0x64, 0x72, 0x20, 0x3e, 0x3e, 0x20, 0x31, 0x36, 0x29, 0x20, 0x2f, 0x20, 0x33, 0x32, 0x29, 0x20
        /*00cd*/ 	.byte	0x25, 0x20, 0x34, 0x29, 0x00
	.type		__unnamed_1,@object
	.size		__unnamed_1,(__unnamed_2 - __unnamed_1)
__unnamed_1:
        /*00d2*/ 	.byte	0x61, 0x75, 0x74, 0x6f, 0x20, 0x63, 0x75, 0x74, 0x65, 0x3a, 0x3a, 0x61, 0x73, 0x5f, 0x70, 0x6f
        /* <DEDUP_REMOVED lines=24> */
        /*0262*/ 	.byte	0x3c, 0x34, 0x30, 0x39, 0x36, 0x3e, 0x3e, 0x3e, 0x3e, 0x5d, 0x00
	.type		__unnamed_2,@object
	.size		__unnamed_2,(.L_2 - __unnamed_2)
__unnamed_2:
        /* <DEDUP_REMOVED lines=40> */
        /*04ed*/ 	.byte	0x74, 0x65, 0x3a, 0x3a, 0x43, 0x3c, 0x30, 0x3e, 0x3e, 0x3e, 0x3e, 0x5d, 0x00
.L_2:


//--------------------- .nv.shared._ZN7cutlass13device_kernelINS_4gemm6kernel13GemmUniversalIN4cute5tupleIJiiiiEEENS1_10collective13CollectiveMmaINS1_35MainloopSm100TmaUmmaWarpSpecializedILi5ELi2ELi4ENS5_IJNS4_1CILi2EEESB_NSA_ILi1EEEEEEEENS5_IJNSA_ILi64EEESF_SF_EEENS_12float_e4m3_tENS5_IJlSC_lEEESH_SI_NS4_8TiledMMAINS4_8MMA_AtomIJNS4_10MMA_TraitsINS4_19SM100_MMA_F8F6F4_SSEJSH_SH_fSF_SF_NS4_17integral_constantINS4_4UMMA5MajorELSP_0EEESQ_NSN_INSO_7ScaleInELSR_0EEESS_EEEEEENS4_6LayoutINS5_IJSC_SC_SC_EEENS5_IJNSA_ILi0EEESX_SX_EEEEENS5_IJNS4_10UnderscoreES10_S10_EEEEENS4_23SM90_TMA_LOAD_MULTICASTENS4_14ComposedLayoutINS4_7SwizzleILi2ELi4ELi3EEENS4_18smem_ptr_flag_bitsILi8EEENSV_INS5_IJNSA_ILi8EEESF_EEENS5_IJSF_SC_EEEEEEEvNS4_8identityES13_S1D_vS1E_EENS_8epilogue10collective18CollectiveEpilogueINS1G_23Sm100TmaWarpSpecializedILi1ELi1ELi32ELb0ELb0EEEJSG_NS5_IJNSV_ISF_SC_EES1L_EEESH_SI_SH_SI_NS1G_6fusion15FusionCallbacksIS1K_NS1N_17LinearCombinationISH_fSH_fLNS_15FloatRoundStyleE2EEESG_S1M_JEEENS4_5SM1004TMEM4LOAD26SM100_TMEM_LOAD_16dp32b32xENS4_13SM90_TMA_LOADES1D_NS4_39AutoVectorizingCopyWithAssumedAlignmentILi128EEENS4_14SM90_TMA_STOREES1D_S1Z_S1Z_EEEvvEEEEvNT_6ParamsE --------------------------
	.section	.nv.shared._ZN7cutlass13device_kernelINS_4gemm6kernel13GemmUniversalIN4cute5tupleIJiiiiEEENS1_10collective13CollectiveMmaINS1_35MainloopSm100TmaUmmaWarpSpecializedILi5ELi2ELi4ENS5_IJNS4_1CILi2EEESB_NSA_ILi1EEEEEEEENS5_IJNSA_ILi64EEESF_SF_EEENS_12float_e4m3_tENS5_IJlSC_lEEESH_SI_NS4_8TiledMMAINS4_8MMA_AtomIJNS4_10MMA_TraitsINS4_19SM100_MMA_F8F6F4_SSEJSH_SH_fSF_SF_NS4_17integral_constantINS4_4UMMA5MajorELSP_0EEESQ_NSN_INSO_7ScaleInELSR_0EEESS_EEEEEENS4_6LayoutINS5_IJSC_SC_SC_EEENS5_IJNSA_ILi0EEESX_SX_EEEEENS5_IJNS4_10UnderscoreES10_S10_EEEEENS4_23SM90_TMA_LOAD_MULTICASTENS4_14ComposedLayoutINS4_7SwizzleILi2ELi4ELi3EEENS4_18smem_ptr_flag_bitsILi8EEENSV_INS5_IJNSA_ILi8EEESF_EEENS5_IJSF_SC_EEEEEEEvNS4_8identityES13_S1D_vS1E_EENS_8epilogue10collective18CollectiveEpilogueINS1G_23Sm100TmaWarpSpecializedILi1ELi1ELi32ELb0ELb0EEEJSG_NS5_IJNSV_ISF_SC_EES1L_EEESH_SI_SH_SI_NS1G_6fusion15FusionCallbacksIS1K_NS1N_17LinearCombinationISH_fSH_fLNS_15FloatRoundStyleE2EEESG_S1M_JEEENS4_5SM1004TMEM4LOAD26SM100_TMEM_LOAD_16dp32b32xENS4_13SM90_TMA_LOADES1D_NS4_39AutoVectorizingCopyWithAssumedAlignmentILi128EEENS4_14SM90_TMA_STOREES1D_S1Z_S1Z_EEEvvEEEEvNT_6ParamsE,"aw",@nobits
	.sectionflags	@""
	.align	16
	.zero		1024


//--------------------- .nv.shared.reserved.0     --------------------------
	.section	.nv.shared.reserved.0,"aw",@nobits
	.weak		__nv_reservedSMEM_offset_0_alias
	.size		__nv_reservedSMEM_offset_0_alias, 0, 64
	.other		__nv_reservedSMEM_offset_0_alias,@"STO_CUDA_RESERVED_SHARED STV_DEFAULT"
__nv_reservedSMEM_offset_0_alias:
	.zero		0
.nv.shared.reserved.0:
	.zero		64
	.weak		__nv_reservedSMEM_tcgen05_partition
	.type		__nv_reservedSMEM_tcgen05_partition,@object
	.size		__nv_reservedSMEM_tcgen05_partition,(.L_0 - __nv_reservedSMEM_tcgen05_partition)
__nv_reservedSMEM_tcgen05_partition:
	.zero		32
.L_0:


//--------------------- .nv.global                --------------------------
	.section	.nv.global,"aw",@nobits
.nv.global:
	.type		_ZN39_INTERNAL_e8a8f64d_4_k_cu_5a53410d_89384cute1_E,@object
	.size		_ZN39_INTERNAL_e8a8f64d_4_k_cu_5a53410d_89384cute1_E,(_ZN39_INTERNAL_e8a8f64d_4_k_cu_5a53410d_89384cuda3std3__45__cpo6cbeginE - _ZN39_INTERNAL_e8a8f64d_4_k_cu_5a53410d_89384cute1_E)
_ZN39_INTERNAL_e8a8f64d_4_k_cu_5a53410d_89384cute1_E:
	.zero		1
	.type		_ZN39_INTERNAL_e8a8f64d_4_k_cu_5a53410d_89384cuda3std3__45__cpo6cbeginE,@object
	.size		_ZN39_INTERNAL_e8a8f64d_4_k_cu_5a53410d_89384cuda3std3__45__cpo6cbeginE,(_ZN39_INTERNAL_e8a8f64d_4_k_cu_5a53410d_89384cuda3std3__48in_placeE - _ZN39_INTERNAL_e8a8f64d_4_k_cu_5a53410d_89384cuda3std3__45__cpo6cbeginE)
_ZN39_INTERNAL_e8a8f64d_4_k_cu_5a53410d_89384cuda3std3__45__cpo6cbeginE:
	.zero		1
	.type		_ZN39_INTERNAL_e8a8f64d_4_k_cu_5a53410d_89384cuda3std3__48in_placeE,@object
	.size		_ZN39_INTERNAL_e8a8f64d_4_k_cu_5a53410d_89384cuda3std3__48in_placeE,(_ZN39_INTERNAL_e8a8f64d_4_k_cu_5a53410d_89384cuda3std6ranges3__45__cpo9iter_moveE - _ZN39_INTERNAL_e8a8f64d_4_k_cu_5a53410d_89384cuda3std3__48in_placeE)
_ZN39_INTERNAL_e8a8f64d_4_k_cu_5a53410d_89384cuda3std3__48in_placeE:
	.zero		1
	.type		_ZN39_INTERNAL_e8a8f64d_4_k_cu_5a53410d_89384cuda3std6ranges3__45__cpo9iter_moveE,@object
	.size		_ZN39_INTERNAL_e8a8f64d_4_k_cu_5a53410d_89384cuda3std6ranges3__45__cpo9iter_moveE,(_ZN39_INTERNAL_e8a8f64d_4_k_cu_5a53410d_89384cuda3std3__45__cpo5beginE - _ZN39_INTERNAL_e8a8f64d_4_k_cu_5a53410d_89384cuda3std6ranges3__45__cpo9iter_moveE)
_ZN39_INTERNAL_e8a8f64d_4_k_cu_5a53410d_89384cuda3std6ranges3__45__cpo9iter_moveE:
	.zero		1
	.type		_ZN39_INTERNAL_e8a8f64d_4_k_cu_5a53410d_89384cuda3std3__45__cpo5beginE,@object
	.size		_ZN39_INTERNAL_e8a8f64d_4_k_cu_5a53410d_89384cuda3std3__45__cpo5beginE,(_ZN39_INTERNAL_e8a8f64d_4_k_cu_5a53410d_89384cuda3std3__441_GLOBAL__N__e8a8f64d_4_k_cu_5a53410d_89386ignoreE - _ZN39_INTERNAL_e8a8f64d_4_k_cu_5a53410d_89384cuda3std3__45__cpo5beginE)
_ZN39_INTERNAL_e8a8f64d_4_k_cu_5a53410d_89384cuda3std3__45__cpo5beginE:
	.zero		1
	.type		_ZN39_INTERNAL_e8a8f64d_4_k_cu_5a53410d_89384cuda3std3__441_GLOBAL__N__e8a8f64d_4_k_cu_5a53410d_89386ignoreE,@object
	.size		_ZN39_INTERNAL_e8a8f64d_4_k_cu_5a53410d_89384cuda3std3__441_GLOBAL__N__e8a8f64d_4_k_cu_5a53410d_89386ignoreE,(_ZN39_INTERNAL_e8a8f64d_4_k_cu_5a53410d_89384cute7productE - _ZN39_INTERNAL_e8a8f64d_4_k_cu_5a53410d_89384cuda3std3__441_GLOBAL__N__e8a8f64d_4_k_cu_5a53410d_89386ignoreE)
_ZN39_INTERNAL_e8a8f64d_4_k_cu_5a53410d_89384cuda3std3__441_GLOBAL__N__e8a8f64d_4_k_cu_5a53410d_89386ignoreE:
	.zero		1
	.type		_ZN39_INTERNAL_e8a8f64d_4_k_cu_5a53410d_89384cute7productE,@object
	.size		_ZN39_INTERNAL_e8a8f64d_4_k_cu_5a53410d_89384cute7productE,(_ZN39_INTERNAL_e8a8f64d_4_k_cu_5a53410d_89384cuda3std3__45__cpo3endE - _ZN39_INTERNAL_e8a8f64d_4_k_cu_5a53410d_89384cute7productE)
_ZN39_INTERNAL_e8a8f64d_4_k_cu_5a53410d_89384cute7productE:
	.zero		1
	.type		_ZN39_INTERNAL_e8a8f64d_4_k_cu_5a53410d_89384cuda3std3__45__cpo3endE,@object
	.size		_ZN39_INTERNAL_e8a8f64d_4_k_cu_5a53410d_89384cuda3std3__45__cpo3endE,(_ZN39_INTERNAL_e8a8f64d_4_k_cu_5a53410d_89384cuda3std3__419piecewise_constructE - _ZN39_INTERNAL_e8a8f64d_4_k_cu_5a53410d_89384cuda3std3__45__cpo3endE)
_ZN39_INTERNAL_e8a8f64d_4_k_cu_5a53410d_89384cuda3std3__45__cpo3endE:
	.zero		1
	.type		_ZN39_INTERNAL_e8a8f64d_4_k_cu_5a53410d_89384cuda3std3__419piecewise_constructE,@object
	.size		_ZN39_INTERNAL_e8a8f64d_4_k_cu_5a53410d_89384cuda3std3__419piecewise_constructE,(_ZN39_INTERNAL_e8a8f64d_4_k_cu_5a53410d_89384cuda3std3__45__cpo4cendE - _ZN39_INTERNAL_e8a8f64d_4_k_cu_5a53410d_89384cuda3std3__419piecewise_constructE)
_ZN39_INTERNAL_e8a8f64d_4_k_cu_5a53410d_89384cuda3std3__419piecewise_constructE:
	.zero		1
	.type		_ZN39_INTERNAL_e8a8f64d_4_k_cu_5a53410d_89384cuda3std3__45__cpo4cendE,@object
	.size		_ZN39_INTERNAL_e8a8f64d_4_k_cu_5a53410d_89384cuda3std3__45__cpo4cendE,(_ZN39_INTERNAL_e8a8f64d_4_k_cu_5a53410d_89384cuda3std6ranges3__45__cpo4swapE - _ZN39_INTERNAL_e8a8f64d_4_k_cu_5a53410d_89384cuda3std3__45__cpo4cendE)
_ZN39_INTERNAL_e8a8f64d_4_k_cu_5a53410d_89384cuda3std3__45__cpo4cendE:
	.zero		1
	.type		_ZN39_INTERNAL_e8a8f64d_4_k_cu_5a53410d_89384cuda3std6ranges3__45__cpo4swapE,@object
	.size		_ZN39_INTERNAL_e8a8f64d_4_k_cu_5a53410d_89384cuda3std6ranges3__45__cpo4swapE,(.L_10 - _ZN39_INTERNAL_e8a8f64d_4_k_cu_5a53410d_89384cuda3std6ranges3__45__cpo4swapE)
_ZN39_INTERNAL_e8a8f64d_4_k_cu_5a53410d_89384cuda3std6ranges3__45__cpo4swapE:
	.zero		1
.L_10:


//--------------------- .nv.constant0._ZN7cutlass13device_kernelINS_4gemm6kernel13GemmUniversalIN4cute5tupleIJiiiiEEENS1_10collective13CollectiveMmaINS1_35MainloopSm100TmaUmmaWarpSpecializedILi5ELi2ELi4ENS5_IJNS4_1CILi2EEESB_NSA_ILi1EEEEEEEENS5_IJNSA_ILi64EEESF_SF_EEENS_12float_e4m3_tENS5_IJlSC_lEEESH_SI_NS4_8TiledMMAINS4_8MMA_AtomIJNS4_10MMA_TraitsINS4_19SM100_MMA_F8F6F4_SSEJSH_SH_fSF_SF_NS4_17integral_constantINS4_4UMMA5MajorELSP_0EEESQ_NSN_INSO_7ScaleInELSR_0EEESS_EEEEEENS4_6LayoutINS5_IJSC_SC_SC_EEENS5_IJNSA_ILi0EEESX_SX_EEEEENS5_IJNS4_10UnderscoreES10_S10_EEEEENS4_23SM90_TMA_LOAD_MULTICASTENS4_14ComposedLayoutINS4_7SwizzleILi2ELi4ELi3EEENS4_18smem_ptr_flag_bitsILi8EEENSV_INS5_IJNSA_ILi8EEESF_EEENS5_IJSF_SC_EEEEEEEvNS4_8identityES13_S1D_vS1E_EENS_8epilogue10collective18CollectiveEpilogueINS1G_23Sm100TmaWarpSpecializedILi1ELi1ELi32ELb0ELb0EEEJSG_NS5_IJNSV_ISF_SC_EES1L_EEESH_SI_SH_SI_NS1G_6fusion15FusionCallbacksIS1K_NS1N_17LinearCombinationISH_fSH_fLNS_15FloatRoundStyleE2EEESG_S1M_JEEENS4_5SM1004TMEM4LOAD26SM100_TMEM_LOAD_16dp32b32xENS4_13SM90_TMA_LOADES1D_NS4_39AutoVectorizingCopyWithAssumedAlignmentILi128EEENS4_14SM90_TMA_STOREES1D_S1Z_S1Z_EEEvvEEEEvNT_6ParamsE --------------------------
	.section	.nv.constant0._ZN7cutlass13device_kernelINS_4gemm6kernel13GemmUniversalIN4cute5tupleIJiiiiEEENS1_10collective13CollectiveMmaINS1_35MainloopSm100TmaUmmaWarpSpecializedILi5ELi2ELi4ENS5_IJNS4_1CILi2EEESB_NSA_ILi1EEEEEEEENS5_IJNSA_ILi64EEESF_SF_EEENS_12float_e4m3_tENS5_IJlSC_lEEESH_SI_NS4_8TiledMMAINS4_8MMA_AtomIJNS4_10MMA_TraitsINS4_19SM100_MMA_F8F6F4_SSEJSH_SH_fSF_SF_NS4_17integral_constantINS4_4UMMA5MajorELSP_0EEESQ_NSN_INSO_7ScaleInELSR_0EEESS_EEEEEENS4_6LayoutINS5_IJSC_SC_SC_EEENS5_IJNSA_ILi0EEESX_SX_EEEEENS5_IJNS4_10UnderscoreES10_S10_EEEEENS4_23SM90_TMA_LOAD_MULTICASTENS4_14ComposedLayoutINS4_7SwizzleILi2ELi4ELi3EEENS4_18smem_ptr_flag_bitsILi8EEENSV_INS5_IJNSA_ILi8EEESF_EEENS5_IJSF_SC_EEEEEEEvNS4_8identityES13_S1D_vS1E_EENS_8epilogue10collective18CollectiveEpilogueINS1G_23Sm100TmaWarpSpecializedILi1ELi1ELi32ELb0ELb0EEEJSG_NS5_IJNSV_ISF_SC_EES1L_EEESH_SI_SH_SI_NS1G_6fusion15FusionCallbacksIS1K_NS1N_17LinearCombinationISH_fSH_fLNS_15FloatRoundStyleE2EEESG_S1M_JEEENS4_5SM1004TMEM4LOAD26SM100_TMEM_LOAD_16dp32b32xENS4_13SM90_TMA_LOADES1D_NS4_39AutoVectorizingCopyWithAssumedAlignmentILi128EEENS4_14SM90_TMA_STOREES1D_S1Z_S1Z_EEEvvEEEEvNT_6ParamsE,"a",@progbits
	.sectionflags	@""
	.align	4
.nv.constant0._ZN7cutlass13device_kernelINS_4gemm6kernel13GemmUniversalIN4cute5tupleIJiiiiEEENS1_10collective13CollectiveMmaINS1_35MainloopSm100TmaUmmaWarpSpecializedILi5ELi2ELi4ENS5_IJNS4_1CILi2EEESB_NSA_ILi1EEEEEEEENS5_IJNSA_ILi64EEESF_SF_EEENS_12float_e4m3_tENS5_IJlSC_lEEESH_SI_NS4_8TiledMMAINS4_8MMA_AtomIJNS4_10MMA_TraitsINS4_19SM100_MMA_F8F6F4_SSEJSH_SH_fSF_SF_NS4_17integral_constantINS4_4UMMA5MajorELSP_0EEESQ_NSN_INSO_7ScaleInELSR_0EEESS_EEEEEENS4_6LayoutINS5_IJSC_SC_SC_EEENS5_IJNSA_ILi0EEESX_SX_EEEEENS5_IJNS4_10UnderscoreES10_S10_EEEEENS4_23SM90_TMA_LOAD_MULTICASTENS4_14ComposedLayoutINS4_7SwizzleILi2ELi4ELi3EEENS4_18smem_ptr_flag_bitsILi8EEENSV_INS5_IJNSA_ILi8EEESF_EEENS5_IJSF_SC_EEEEEEEvNS4_8identityES13_S1D_vS1E_EENS_8epilogue10collective18CollectiveEpilogueINS1G_23Sm100TmaWarpSpecializedILi1ELi1ELi32ELb0ELb0EEEJSG_NS5_IJNSV_ISF_SC_EES1L_EEESH_SI_SH_SI_NS1G_6fusion15FusionCallbacksIS1K_NS1N_17LinearCombinationISH_fSH_fLNS_15FloatRoundStyleE2EEESG_S1M_JEEENS4_5SM1004TMEM4LOAD26SM100_TMEM_LOAD_16dp32b32xENS4_13SM90_TMA_LOADES1D_NS4_39AutoVectorizingCopyWithAssumedAlignmentILi128EEENS4_14SM90_TMA_STOREES1D_S1Z_S1Z_EEEvvEEEEvNT_6ParamsE:
	.zero		2944


//--------------------- SYMBOLS --------------------------

	.type		.nv.reservedSmem.offset0,@object
	.size		.nv.reservedSmem.offset0,0x4
	.type		.nv.reservedSmem.cap,@object
	.size		.nv.reservedSmem.cap,0x4
	.type		__assertfail,@function
